//
// Generated by NVIDIA NVVM Compiler
//
// Compiler Build ID: CL-36424714
// Cuda compilation tools, release 13.0, V13.0.88
// Based on NVVM 20.0.0
//

.version 9.0
.target sm_100
.address_size 64

	// .globl	_Z16maxpool2d_kernelPKfPfiiiiiiiii
.extern .shared .align 16 .b8 shared_input[];

.visible .entry _Z16maxpool2d_kernelPKfPfiiiiiiiii(
	.param .u64 .ptr .align 1 _Z16maxpool2d_kernelPKfPfiiiiiiiii_param_0,
	.param .u64 .ptr .align 1 _Z16maxpool2d_kernelPKfPfiiiiiiiii_param_1,
	.param .u32 _Z16maxpool2d_kernelPKfPfiiiiiiiii_param_2,
	.param .u32 _Z16maxpool2d_kernelPKfPfiiiiiiiii_param_3,
	.param .u32 _Z16maxpool2d_kernelPKfPfiiiiiiiii_param_4,
	.param .u32 _Z16maxpool2d_kernelPKfPfiiiiiiiii_param_5,
	.param .u32 _Z16maxpool2d_kernelPKfPfiiiiiiiii_param_6,
	.param .u32 _Z16maxpool2d_kernelPKfPfiiiiiiiii_param_7,
	.param .u32 _Z16maxpool2d_kernelPKfPfiiiiiiiii_param_8,
	.param .u32 _Z16maxpool2d_kernelPKfPfiiiiiiiii_param_9,
	.param .u32 _Z16maxpool2d_kernelPKfPfiiiiiiiii_param_10
)
{
	.reg .pred 	%p<102>;
	.reg .b32 	%r<135>;
	.reg .b32 	%f<141>;
	.reg .b64 	%rd<15>;

	ld.param.u64 	%rd6, [_Z16maxpool2d_kernelPKfPfiiiiiiiii_param_0];
	ld.param.u64 	%rd5, [_Z16maxpool2d_kernelPKfPfiiiiiiiii_param_1];
	ld.param.u32 	%r56, [_Z16maxpool2d_kernelPKfPfiiiiiiiii_param_2];
	ld.param.u32 	%r48, [_Z16maxpool2d_kernelPKfPfiiiiiiiii_param_3];
	ld.param.u32 	%r49, [_Z16maxpool2d_kernelPKfPfiiiiiiiii_param_4];
	ld.param.u32 	%r50, [_Z16maxpool2d_kernelPKfPfiiiiiiiii_param_5];
	ld.param.u32 	%r51, [_Z16maxpool2d_kernelPKfPfiiiiiiiii_param_6];
	ld.param.u32 	%r52, [_Z16maxpool2d_kernelPKfPfiiiiiiiii_param_7];
	ld.param.u32 	%r53, [_Z16maxpool2d_kernelPKfPfiiiiiiiii_param_8];
	ld.param.u32 	%r54, [_Z16maxpool2d_kernelPKfPfiiiiiiiii_param_9];
	ld.param.u32 	%r55, [_Z16maxpool2d_kernelPKfPfiiiiiiiii_param_10];
	cvta.to.global.u64 	%rd1, %rd6;
	mov.u32 	%r57, %ctaid.x;
	mov.u32 	%r58, %ntid.x;
	mov.u32 	%r1, %tid.x;
	mad.lo.s32 	%r2, %r57, %r58, %r1;
	mul.lo.s32 	%r59, %r48, %r56;
	mul.lo.s32 	%r60, %r59, %r51;
	mul.lo.s32 	%r61, %r60, %r52;
	setp.ge.s32 	%p2, %r2, %r61;
	@%p2 bra 	$L__BB0_58;
	div.s32 	%r62, %r2, %r52;
	mul.lo.s32 	%r63, %r62, %r52;
	sub.s32 	%r64, %r2, %r63;
	rem.s32 	%r65, %r62, %r51;
	mul.lo.s32 	%r66, %r52, %r51;
	div.s32 	%r67, %r2, %r66;
	rem.s32 	%r3, %r67, %r48;
	mul.lo.s32 	%r68, %r66, %r48;
	div.s32 	%r69, %r2, %r68;
	mul.lo.s32 	%r70, %r65, %r54;
	sub.s32 	%r4, %r70, %r55;
	mul.lo.s32 	%r71, %r64, %r54;
	sub.s32 	%r5, %r71, %r55;
	mul.lo.s32 	%r72, %r53, %r1;
	mul.lo.s32 	%r6, %r72, %r53;
	mul.lo.s32 	%r7, %r69, %r48;
	setp.lt.s32 	%p3, %r53, 1;
	@%p3 bra 	$L__BB0_45;
	add.s32 	%r74, %r7, %r3;
	mul.lo.s32 	%r8, %r74, %r49;
	and.b32  	%r9, %r53, 7;
	add.s32 	%r10, %r9, -1;
	and.b32  	%r11, %r53, 3;
	and.b32  	%r12, %r53, 2147483640;
	and.b32  	%r13, %r53, 1;
	mov.b32 	%r125, 0;
$L__BB0_3:
	setp.lt.u32 	%p4, %r53, 8;
	add.s32 	%r76, %r125, %r4;
	setp.gt.s32 	%p5, %r76, -1;
	setp.lt.s32 	%p6, %r76, %r49;
	and.pred  	%p1, %p5, %p6;
	add.s32 	%r77, %r8, %r76;
	mul.lo.s32 	%r15, %r77, %r50;
	mad.lo.s32 	%r16, %r125, %r53, %r6;
	mov.b32 	%r128, 0;
	@%p4 bra 	$L__BB0_22;
	mov.b32 	%r126, 0;
$L__BB0_5:
	.pragma "nounroll";
	add.s32 	%r18, %r126, %r5;
	setp.gt.s32 	%p7, %r18, -1;
	setp.lt.s32 	%p8, %r18, %r50;
	and.pred  	%p9, %p7, %p8;
	and.pred  	%p11, %p1, %p9;
	add.s32 	%r79, %r18, %r15;
	mul.wide.s32 	%rd7, %r79, 4;
	add.s64 	%rd2, %rd1, %rd7;
	mov.f32 	%f118, 0fFF7FFFFF;
	not.pred 	%p12, %p11;
	@%p12 bra 	$L__BB0_7;
	ld.global.f32 	%f118, [%rd2];
$L__BB0_7:
	add.s32 	%r80, %r16, %r126;
	shl.b32 	%r81, %r80, 2;
	mov.u32 	%r82, shared_input;
	add.s32 	%r19, %r82, %r81;
	st.shared.f32 	[%r19], %f118;
	add.s32 	%r83, %r18, 1;
	setp.gt.s32 	%p13, %r83, -1;
	setp.lt.s32 	%p14, %r83, %r50;
	and.pred  	%p15, %p13, %p14;
	and.pred  	%p16, %p1, %p15;
	mov.f32 	%f119, 0fFF7FFFFF;
	not.pred 	%p17, %p16;
	@%p17 bra 	$L__BB0_9;
	ld.global.f32 	%f119, [%rd2+4];
$L__BB0_9:
	st.shared.f32 	[%r19+4], %f119;
	add.s32 	%r84, %r18, 2;
	setp.gt.s32 	%p18, %r84, -1;
	setp.lt.s32 	%p19, %r84, %r50;
	and.pred  	%p20, %p18, %p19;
	and.pred  	%p21, %p1, %p20;
	mov.f32 	%f120, 0fFF7FFFFF;
	not.pred 	%p22, %p21;
	@%p22 bra 	$L__BB0_11;
	ld.global.f32 	%f120, [%rd2+8];
$L__BB0_11:
	st.shared.f32 	[%r19+8], %f120;
	add.s32 	%r85, %r18, 3;
	setp.gt.s32 	%p23, %r85, -1;
	setp.lt.s32 	%p24, %r85, %r50;
	and.pred  	%p25, %p23, %p24;
	and.pred  	%p26, %p1, %p25;
	mov.f32 	%f121, 0fFF7FFFFF;
	not.pred 	%p27, %p26;
	@%p27 bra 	$L__BB0_13;
	ld.global.f32 	%f121, [%rd2+12];
$L__BB0_13:
	st.shared.f32 	[%r19+12], %f121;
	add.s32 	%r86, %r18, 4;
	setp.gt.s32 	%p28, %r86, -1;
	setp.lt.s32 	%p29, %r86, %r50;
	and.pred  	%p30, %p28, %p29;
	and.pred  	%p31, %p1, %p30;
	mov.f32 	%f122, 0fFF7FFFFF;
	not.pred 	%p32, %p31;
	@%p32 bra 	$L__BB0_15;
	ld.global.f32 	%f122, [%rd2+16];
$L__BB0_15:
	st.shared.f32 	[%r19+16], %f122;
	add.s32 	%r87, %r18, 5;
	setp.gt.s32 	%p33, %r87, -1;
	setp.lt.s32 	%p34, %r87, %r50;
	and.pred  	%p35, %p33, %p34;
	and.pred  	%p36, %p1, %p35;
	mov.f32 	%f123, 0fFF7FFFFF;
	not.pred 	%p37, %p36;
	@%p37 bra 	$L__BB0_17;
	ld.global.f32 	%f123, [%rd2+20];
$L__BB0_17:
	st.shared.f32 	[%r19+20], %f123;
	add.s32 	%r88, %r18, 6;
	setp.gt.s32 	%p38, %r88, -1;
	setp.lt.s32 	%p39, %r88, %r50;
	and.pred  	%p40, %p38, %p39;
	and.pred  	%p41, %p1, %p40;
	mov.f32 	%f124, 0fFF7FFFFF;
	not.pred 	%p42, %p41;
	@%p42 bra 	$L__BB0_19;
	ld.global.f32 	%f124, [%rd2+24];
$L__BB0_19:
	st.shared.f32 	[%r19+24], %f124;
	add.s32 	%r89, %r18, 7;
	setp.gt.s32 	%p43, %r89, -1;
	setp.lt.s32 	%p44, %r89, %r50;
	and.pred  	%p45, %p43, %p44;
	and.pred  	%p46, %p1, %p45;
	mov.f32 	%f125, 0fFF7FFFFF;
	not.pred 	%p47, %p46;
	@%p47 bra 	$L__BB0_21;
	ld.global.f32 	%f125, [%rd2+28];
$L__BB0_21:
	st.shared.f32 	[%r19+28], %f125;
	add.s32 	%r126, %r126, 8;
	setp.ne.s32 	%p48, %r126, %r12;
	mov.u32 	%r128, %r12;
	@%p48 bra 	$L__BB0_5;
$L__BB0_22:
	setp.eq.s32 	%p49, %r9, 0;
	@%p49 bra 	$L__BB0_44;
	setp.lt.u32 	%p50, %r10, 3;
	@%p50 bra 	$L__BB0_33;
	add.s32 	%r22, %r128, %r5;
	setp.gt.s32 	%p51, %r22, -1;
	setp.lt.s32 	%p52, %r22, %r50;
	and.pred  	%p53, %p51, %p52;
	and.pred  	%p55, %p1, %p53;
	add.s32 	%r90, %r22, %r15;
	mul.wide.s32 	%rd8, %r90, 4;
	add.s64 	%rd3, %rd1, %rd8;
	mov.f32 	%f126, 0fFF7FFFFF;
	not.pred 	%p56, %p55;
	@%p56 bra 	$L__BB0_26;
	ld.global.f32 	%f126, [%rd3];
$L__BB0_26:
	add.s32 	%r91, %r16, %r128;
	shl.b32 	%r92, %r91, 2;
	mov.u32 	%r93, shared_input;
	add.s32 	%r23, %r93, %r92;
	st.shared.f32 	[%r23], %f126;
	add.s32 	%r94, %r22, 1;
	setp.gt.s32 	%p57, %r94, -1;
	setp.lt.s32 	%p58, %r94, %r50;
	and.pred  	%p59, %p57, %p58;
	and.pred  	%p60, %p1, %p59;
	mov.f32 	%f127, 0fFF7FFFFF;
	not.pred 	%p61, %p60;
	@%p61 bra 	$L__BB0_28;
	ld.global.f32 	%f127, [%rd3+4];
$L__BB0_28:
	st.shared.f32 	[%r23+4], %f127;
	add.s32 	%r95, %r22, 2;
	setp.gt.s32 	%p62, %r95, -1;
	setp.lt.s32 	%p63, %r95, %r50;
	and.pred  	%p64, %p62, %p63;
	and.pred  	%p65, %p1, %p64;
	mov.f32 	%f128, 0fFF7FFFFF;
	not.pred 	%p66, %p65;
	@%p66 bra 	$L__BB0_30;
	ld.global.f32 	%f128, [%rd3+8];
$L__BB0_30:
	st.shared.f32 	[%r23+8], %f128;
	add.s32 	%r96, %r22, 3;
	setp.gt.s32 	%p67, %r96, -1;
	setp.lt.s32 	%p68, %r96, %r50;
	and.pred  	%p69, %p67, %p68;
	and.pred  	%p70, %p1, %p69;
	mov.f32 	%f129, 0fFF7FFFFF;
	not.pred 	%p71, %p70;
	@%p71 bra 	$L__BB0_32;
	ld.global.f32 	%f129, [%rd3+12];
$L__BB0_32:
	st.shared.f32 	[%r23+12], %f129;
	add.s32 	%r128, %r128, 4;
$L__BB0_33:
	setp.eq.s32 	%p72, %r11, 0;
	@%p72 bra 	$L__BB0_44;
	setp.eq.s32 	%p73, %r11, 1;
	@%p73 bra 	$L__BB0_40;
	add.s32 	%r26, %r128, %r5;
	setp.gt.s32 	%p74, %r26, -1;
	setp.lt.s32 	%p75, %r26, %r50;
	and.pred  	%p76, %p74, %p75;
	and.pred  	%p78, %p1, %p76;
	add.s32 	%r97, %r26, %r15;
	mul.wide.s32 	%rd9, %r97, 4;
	add.s64 	%rd4, %rd1, %rd9;
	mov.f32 	%f130, 0fFF7FFFFF;
	not.pred 	%p79, %p78;
	@%p79 bra 	$L__BB0_37;
	ld.global.f32 	%f130, [%rd4];
$L__BB0_37:
	add.s32 	%r98, %r16, %r128;
	shl.b32 	%r99, %r98, 2;
	mov.u32 	%r100, shared_input;
	add.s32 	%r27, %r100, %r99;
	st.shared.f32 	[%r27], %f130;
	add.s32 	%r101, %r26, 1;
	setp.gt.s32 	%p80, %r101, -1;
	setp.lt.s32 	%p81, %r101, %r50;
	and.pred  	%p82, %p80, %p81;
	and.pred  	%p83, %p1, %p82;
	mov.f32 	%f131, 0fFF7FFFFF;
	not.pred 	%p84, %p83;
	@%p84 bra 	$L__BB0_39;
	ld.global.f32 	%f131, [%rd4+4];
$L__BB0_39:
	st.shared.f32 	[%r27+4], %f131;
	add.s32 	%r128, %r128, 2;
$L__BB0_40:
	setp.eq.s32 	%p85, %r13, 0;
	@%p85 bra 	$L__BB0_44;
	add.s32 	%r30, %r128, %r5;
	setp.gt.s32 	%p86, %r30, -1;
	setp.lt.s32 	%p87, %r30, %r50;
	and.pred  	%p88, %p86, %p87;
	and.pred  	%p90, %p1, %p88;
	mov.f32 	%f132, 0fFF7FFFFF;
	not.pred 	%p91, %p90;
	@%p91 bra 	$L__BB0_43;
	add.s32 	%r102, %r30, %r15;
	mul.wide.s32 	%rd10, %r102, 4;
	add.s64 	%rd11, %rd1, %rd10;
	ld.global.f32 	%f132, [%rd11];
$L__BB0_43:
	add.s32 	%r103, %r16, %r128;
	shl.b32 	%r104, %r103, 2;
	mov.u32 	%r105, shared_input;
	add.s32 	%r106, %r105, %r104;
	st.shared.f32 	[%r106], %f132;
$L__BB0_44:
	add.s32 	%r125, %r125, 1;
	setp.ne.s32 	%p92, %r125, %r53;
	@%p92 bra 	$L__BB0_3;
$L__BB0_45:
	bar.sync 	0;
	setp.eq.s32 	%p93, %r53, 0;
	mov.f32 	%f140, 0fFF7FFFFF;
	@%p93 bra 	$L__BB0_57;
	mul.lo.s32 	%r32, %r53, %r53;
	max.u32 	%r33, %r32, 1;
	and.b32  	%r34, %r33, 13;
	setp.lt.u32 	%p94, %r32, 16;
	mov.f32 	%f140, 0fFF7FFFFF;
	mov.b32 	%r133, 0;
	@%p94 bra 	$L__BB0_49;
	and.b32  	%r133, %r33, -16;
	neg.s32 	%r131, %r133;
	mul.lo.s32 	%r108, %r1, %r32;
	shl.b32 	%r109, %r108, 2;
	mov.u32 	%r110, shared_input;
	add.s32 	%r111, %r109, %r110;
	add.s32 	%r130, %r111, 32;
	mov.f32 	%f140, 0fFF7FFFFF;
$L__BB0_48:
	.pragma "nounroll";
	ld.shared.f32 	%f62, [%r130+-32];
	max.f32 	%f63, %f140, %f62;
	ld.shared.f32 	%f64, [%r130+-28];
	max.f32 	%f65, %f63, %f64;
	ld.shared.f32 	%f66, [%r130+-24];
	max.f32 	%f67, %f65, %f66;
	ld.shared.f32 	%f68, [%r130+-20];
	max.f32 	%f69, %f67, %f68;
	ld.shared.f32 	%f70, [%r130+-16];
	max.f32 	%f71, %f69, %f70;
	ld.shared.f32 	%f72, [%r130+-12];
	max.f32 	%f73, %f71, %f72;
	ld.shared.f32 	%f74, [%r130+-8];
	max.f32 	%f75, %f73, %f74;
	ld.shared.f32 	%f76, [%r130+-4];
	max.f32 	%f77, %f75, %f76;
	ld.shared.f32 	%f78, [%r130];
	max.f32 	%f79, %f77, %f78;
	ld.shared.f32 	%f80, [%r130+4];
	max.f32 	%f81, %f79, %f80;
	ld.shared.f32 	%f82, [%r130+8];
	max.f32 	%f83, %f81, %f82;
	ld.shared.f32 	%f84, [%r130+12];
	max.f32 	%f85, %f83, %f84;
	ld.shared.f32 	%f86, [%r130+16];
	max.f32 	%f87, %f85, %f86;
	ld.shared.f32 	%f88, [%r130+20];
	max.f32 	%f89, %f87, %f88;
	ld.shared.f32 	%f90, [%r130+24];
	max.f32 	%f91, %f89, %f90;
	ld.shared.f32 	%f92, [%r130+28];
	max.f32 	%f140, %f91, %f92;
	add.s32 	%r131, %r131, 16;
	add.s32 	%r130, %r130, 64;
	setp.ne.s32 	%p95, %r131, 0;
	@%p95 bra 	$L__BB0_48;
$L__BB0_49:
	setp.eq.s32 	%p96, %r34, 0;
	@%p96 bra 	$L__BB0_57;
	and.b32  	%r43, %r33, 5;
	setp.lt.u32 	%p97, %r34, 8;
	@%p97 bra 	$L__BB0_52;
	add.s32 	%r112, %r133, %r6;
	shl.b32 	%r113, %r112, 2;
	mov.u32 	%r114, shared_input;
	add.s32 	%r115, %r114, %r113;
	ld.shared.f32 	%f94, [%r115];
	max.f32 	%f95, %f140, %f94;
	ld.shared.f32 	%f96, [%r115+4];
	max.f32 	%f97, %f95, %f96;
	ld.shared.f32 	%f98, [%r115+8];
	max.f32 	%f99, %f97, %f98;
	ld.shared.f32 	%f100, [%r115+12];
	max.f32 	%f101, %f99, %f100;
	ld.shared.f32 	%f102, [%r115+16];
	max.f32 	%f103, %f101, %f102;
	ld.shared.f32 	%f104, [%r115+20];
	max.f32 	%f105, %f103, %f104;
	ld.shared.f32 	%f106, [%r115+24];
	max.f32 	%f107, %f105, %f106;
	ld.shared.f32 	%f108, [%r115+28];
	max.f32 	%f140, %f107, %f108;
	add.s32 	%r133, %r133, 8;
$L__BB0_52:
	setp.eq.s32 	%p98, %r43, 0;
	@%p98 bra 	$L__BB0_57;
	setp.lt.u32 	%p99, %r43, 4;
	@%p99 bra 	$L__BB0_55;
	add.s32 	%r116, %r133, %r6;
	shl.b32 	%r117, %r116, 2;
	mov.u32 	%r118, shared_input;
	add.s32 	%r119, %r118, %r117;
	ld.shared.f32 	%f110, [%r119];
	max.f32 	%f111, %f140, %f110;
	ld.shared.f32 	%f112, [%r119+4];
	max.f32 	%f113, %f111, %f112;
	ld.shared.f32 	%f114, [%r119+8];
	max.f32 	%f115, %f113, %f114;
	ld.shared.f32 	%f116, [%r119+12];
	max.f32 	%f140, %f115, %f116;
	add.s32 	%r133, %r133, 4;
$L__BB0_55:
	and.b32  	%r120, %r33, 1;
	setp.eq.b32 	%p100, %r120, 1;
	not.pred 	%p101, %p100;
	@%p101 bra 	$L__BB0_57;
	add.s32 	%r121, %r133, %r6;
	shl.b32 	%r122, %r121, 2;
	mov.u32 	%r123, shared_input;
	add.s32 	%r124, %r123, %r122;
	ld.shared.f32 	%f117, [%r124];
	max.f32 	%f140, %f140, %f117;
$L__BB0_57:
	cvta.to.global.u64 	%rd12, %rd5;
	mul.wide.s32 	%rd13, %r2, 4;
	add.s64 	%rd14, %rd12, %rd13;
	st.global.f32 	[%rd14], %f140;
$L__BB0_58:
	ret;

}


// ===== COMPILED SASS (sm_100) =====

	.target	sm_100

	.elftype	@"ET_EXEC"


//--------------------- .note.nv.tkinfo           --------------------------
	.section	.note.nv.tkinfo,"",@"SHT_NOTE"
	.sectionflags	@"SHF_NOTE_NV_TKINFO"
	.tkinfo
        /*0018*/ 	.word	0x00000002
        /*0030*/ 	.string	""
        /*0030*/ 	.string	"ptxas"
        /*0030*/ 	.string	"Cuda compilation tools, release 13.0, V13.0.88"
        /*0030*/ 	.string	"Build cuda_13.0.r13.0/compiler.36424714_0"
        /*0030*/ 	.string	"-arch sm_100 -m 64 "



//--------------------- .note.nv.cuinfo           --------------------------
	.section	.note.nv.cuinfo,"",@"SHT_NOTE"
	.sectionflags	@"SHF_NOTE_NV_CUINFO"
        /*0018*/ 	.short	0x0002
        /*001a*/ 	.short	0x0064
        /*001c*/ 	.short	0x0082
	.zero		2


//--------------------- .nv.info                  --------------------------
	.section	.nv.info,"",@"SHT_CUDA_INFO"
	.align	4


	//----- nvinfo : EIATTR_REGCOUNT
	.align		4
        /*0000*/ 	.byte	0x04, 0x2f
        /*0002*/ 	.short	(.L_1 - .L_0)
	.align		4
.L_0:
        /*0004*/ 	.word	index@(_Z16maxpool2d_kernelPKfPfiiiiiiiii)
        /*0008*/ 	.word	0x0000001a


	//----- nvinfo : EIATTR_FRAME_SIZE
	.align		4
.L_1:
        /*000c*/ 	.byte	0x04, 0x11
        /*000e*/ 	.short	(.L_3 - .L_2)
	.align		4
.L_2:
        /*0010*/ 	.word	index@(_Z16maxpool2d_kernelPKfPfiiiiiiiii)
        /*0014*/ 	.word	0x00000000


	//----- nvinfo : EIATTR_MIN_STACK_SIZE
	.align		4
.L_3:
        /*0018*/ 	.byte	0x04, 0x12
        /*001a*/ 	.short	(.L_5 - .L_4)
	.align		4
.L_4:
        /*001c*/ 	.word	index@(_Z16maxpool2d_kernelPKfPfiiiiiiiii)
        /*0020*/ 	.word	0x00000000
.L_5:


//--------------------- .nv.compat                --------------------------
	.section	.nv.compat,"",@"SHT_CUDA_COMPAT_INFO"
	.align	4
        /*0000*/ 	.byte	0x02, 0x09, 0x00, 0x00, 0x02, 0x02, 0x01, 0x00, 0x02, 0x05, 0x05, 0x00, 0x03, 0x07, 0x01, 0x01
        /*0010*/ 	.byte	0x02, 0x03, 0x00, 0x00, 0x02, 0x06, 0x01, 0x00, 0x04, 0x0b, 0x08, 0x00, 0x09, 0x00, 0x00, 0x00
        /*0020*/ 	.byte	0x00, 0x00, 0x00, 0x00


//--------------------- .nv.info._Z16maxpool2d_kernelPKfPfiiiiiiiii --------------------------
	.section	.nv.info._Z16maxpool2d_kernelPKfPfiiiiiiiii,"",@"SHT_CUDA_INFO"
	.sectionflags	@""
	.align	4


	//----- nvinfo : EIATTR_CUDA_API_VERSION
	.align		4
        /*0000*/ 	.byte	0x04, 0x37
        /*0002*/ 	.short	(.L_7 - .L_6)
.L_6:
        /*0004*/ 	.word	0x00000082


	//----- nvinfo : EIATTR_KPARAM_INFO
	.align		4
.L_7:
        /*0008*/ 	.byte	0x04, 0x17
        /*000a*/ 	.short	(.L_9 - .L_8)
.L_8:
        /*000c*/ 	.word	0x00000000
        /*0010*/ 	.short	0x000a
        /*0012*/ 	.short	0x0030
        /*0014*/ 	.byte	0x00, 0xf0, 0x11, 0x00


	//----- nvinfo : EIATTR_KPARAM_INFO
	.align		4
.L_9:
        /*0018*/ 	.byte	0x04, 0x17
        /*001a*/ 	.short	(.L_11 - .L_10)
.L_10:
        /*001c*/ 	.word	0x00000000
        /*0020*/ 	.short	0x0009
        /*0022*/ 	.short	0x002c
        /*0024*/ 	.byte	0x00, 0xf0, 0x11, 0x00


	//----- nvinfo : EIATTR_KPARAM_INFO
	.align		4
.L_11:
        /*0028*/ 	.byte	0x04, 0x17
        /*002a*/ 	.short	(.L_13 - .L_12)
.L_12:
        /*002c*/ 	.word	0x00000000
        /*0030*/ 	.short	0x0008
        /*0032*/ 	.short	0x0028
        /*0034*/ 	.byte	0x00, 0xf0, 0x11, 0x00


	//----- nvinfo : EIATTR_KPARAM_INFO
	.align		4
.L_13:
        /*0038*/ 	.byte	0x04, 0x17
        /*003a*/ 	.short	(.L_15 - .L_14)
.L_14:
        /*003c*/ 	.word	0x00000000
        /*0040*/ 	.short	0x0007
        /*0042*/ 	.short	0x0024
        /*0044*/ 	.byte	0x00, 0xf0, 0x11, 0x00


	//----- nvinfo : EIATTR_KPARAM_INFO
	.align		4
.L_15:
        /*0048*/ 	.byte	0x04, 0x17
        /*004a*/ 	.short	(.L_17 - .L_16)
.L_16:
        /*004c*/ 	.word	0x00000000
        /*0050*/ 	.short	0x0006
        /*0052*/ 	.short	0x0020
        /*0054*/ 	.byte	0x00, 0xf0, 0x11, 0x00


	//----- nvinfo : EIATTR_KPARAM_INFO
	.align		4
.L_17:
        /*0058*/ 	.byte	0x04, 0x17
        /*005a*/ 	.short	(.L_19 - .L_18)
.L_18:
        /*005c*/ 	.word	0x00000000
        /*0060*/ 	.short	0x0005
        /*0062*/ 	.short	0x001c
        /*0064*/ 	.byte	0x00, 0xf0, 0x11, 0x00


	//----- nvinfo : EIATTR_KPARAM_INFO
	.align		4
.L_19:
        /*0068*/ 	.byte	0x04, 0x17
        /*006a*/ 	.short	(.L_21 - .L_20)
.L_20:
        /*006c*/ 	.word	0x00000000
        /*0070*/ 	.short	0x0004
        /*0072*/ 	.short	0x0018
        /*0074*/ 	.byte	0x00, 0xf0, 0x11, 0x00


	//----- nvinfo : EIATTR_KPARAM_INFO
	.align		4
.L_21:
        /*0078*/ 	.byte	0x04, 0x17
        /*007a*/ 	.short	(.L_23 - .L_22)
.L_22:
        /*007c*/ 	.word	0x00000000
        /*0080*/ 	.short	0x0003
        /*0082*/ 	.short	0x0014
        /*0084*/ 	.byte	0x00, 0xf0, 0x11, 0x00


	//----- nvinfo : EIATTR_KPARAM_INFO
	.align		4
.L_23:
        /*0088*/ 	.byte	0x04, 0x17
        /*008a*/ 	.short	(.L_25 - .L_24)
.L_24:
        /*008c*/ 	.word	0x00000000
        /*0090*/ 	.short	0x0002
        /*0092*/ 	.short	0x0010
        /*0094*/ 	.byte	0x00, 0xf0, 0x11, 0x00


	//----- nvinfo : EIATTR_KPARAM_INFO
	.align		4
.L_25:
        /*0098*/ 	.byte	0x04, 0x17
        /*009a*/ 	.short	(.L_27 - .L_26)
.L_26:
        /*009c*/ 	.word	0x00000000
        /*00a0*/ 	.short	0x0001
        /*00a2*/ 	.short	0x0008
        /*00a4*/ 	.byte	0x00, 0xf5, 0x21, 0x00


	//----- nvinfo : EIATTR_KPARAM_INFO
	.align		4
.L_27:
        /*00a8*/ 	.byte	0x04, 0x17
        /*00aa*/ 	.short	(.L_29 - .L_28)
.L_28:
        /*00ac*/ 	.word	0x00000000
        /*00b0*/ 	.short	0x0000
        /*00b2*/ 	.short	0x0000
        /*00b4*/ 	.byte	0x00, 0xf5, 0x21, 0x00


	//----- nvinfo : EIATTR_SPARSE_MMA_MASK
	.align		4
.L_29:
        /*00b8*/ 	.byte	0x03, 0x50
        /*00ba*/ 	.short	0x0000


	//----- nvinfo : EIATTR_MAXREG_COUNT
	.align		4
        /*00bc*/ 	.byte	0x03, 0x1b
        /*00be*/ 	.short	0x00ff


	//----- nvinfo : EIATTR_NUM_BARRIERS
	.align		4
        /*00c0*/ 	.byte	0x02, 0x4c
        /*00c2*/ 	.byte	0x01
	.zero		1


	//----- nvinfo : EIATTR_MERCURY_ISA_VERSION
	.align		4
        /*00c4*/ 	.byte	0x03, 0x5f
        /*00c6*/ 	.short	0x0101


	//----- nvinfo : EIATTR_VRC_CTA_INIT_COUNT
	.align		4
        /*00c8*/ 	.byte	0x02, 0x4a
	.zero		1
	.zero		1


	//----- nvinfo : EIATTR_EXIT_INSTR_OFFSETS
	.align		4
        /*00cc*/ 	.byte	0x04, 0x1c
        /*00ce*/ 	.short	(.L_31 - .L_30)


	//   ....[0]....
.L_30:
        /*00d0*/ 	.word	0x000000b0


	//   ....[1]....
        /*00d4*/ 	.word	0x00001a50


	//----- nvinfo : EIATTR_CBANK_PARAM_SIZE
	.align		4
.L_31:
        /*00d8*/ 	.byte	0x03, 0x19
        /*00da*/ 	.short	0x0034


	//----- nvinfo : EIATTR_PARAM_CBANK
	.align		4
        /*00dc*/ 	.byte	0x04, 0x0a
        /*00de*/ 	.short	(.L_33 - .L_32)
	.align		4
.L_32:
        /*00e0*/ 	.word	index@(.nv.constant0._Z16maxpool2d_kernelPKfPfiiiiiiiii)
        /*00e4*/ 	.short	0x0380
        /*00e6*/ 	.short	0x0034


	//----- nvinfo : EIATTR_SW_WAR
	.align		4
.L_33:
        /*00e8*/ 	.byte	0x04, 0x36
        /*00ea*/ 	.short	(.L_35 - .L_34)
.L_34:
        /*00ec*/ 	.word	0x00000008
.L_35:


//--------------------- .nv.callgraph             --------------------------
	.section	.nv.callgraph,"",@"SHT_CUDA_CALLGRAPH"
	.align	4
	.sectionentsize	8
	.align		4
        /*0000*/ 	.word	0x00000000
	.align		4
        /*0004*/ 	.word	0xffffffff
	.align		4
        /*0008*/ 	.word	0x00000000
	.align		4
        /*000c*/ 	.word	0xfffffffe
	.align		4
        /*0010*/ 	.word	0x00000000
	.align		4
        /*0014*/ 	.word	0xfffffffd
	.align		4
        /*0018*/ 	.word	0x00000000
	.align		4
        /*001c*/ 	.word	0xfffffffc


//--------------------- .text._Z16maxpool2d_kernelPKfPfiiiiiiiii --------------------------
	.section	.text._Z16maxpool2d_kernelPKfPfiiiiiiiii,"ax",@progbits
	.align	128
        .global         _Z16maxpool2d_kernelPKfPfiiiiiiiii
        .type           _Z16maxpool2d_kernelPKfPfiiiiiiiii,@function
        .size           _Z16maxpool2d_kernelPKfPfiiiiiiiii,(.L_x_13 - _Z16maxpool2d_kernelPKfPfiiiiiiiii)
        .other          _Z16maxpool2d_kernelPKfPfiiiiiiiii,@"STO_CUDA_ENTRY STV_DEFAULT"
_Z16maxpool2d_kernelPKfPfiiiiiiiii:
.text._Z16maxpool2d_kernelPKfPfiiiiiiiii:
[----:B------:R-:W-:Y:S01]  /*0000*/  LDC R1, c[0x0][0x37c] ;  /* 0x0000df00ff017b82 */ /* 0x000fe20000000800 */
[----:B------:R-:W0:Y:S07]  /*0010*/  S2R R0, SR_TID.X ;  /* 0x0000000000007919 */ /* 0x000e2e0000002100 */
[----:B------:R-:W1:Y:S08]  /*0020*/  LDC.64 R2, c[0x0][0x390] ;  /* 0x0000e400ff027b82 */ /* 0x000e700000000a00 */
[----:B------:R-:W2:Y:S08]  /*0030*/  LDC.64 R4, c[0x0][0x3a0] ;  /* 0x0000e800ff047b82 */ /* 0x000eb00000000a00 */
[----:B------:R-:W0:Y:S08]  /*0040*/  S2UR UR4, SR_CTAID.X ;  /* 0x00000000000479c3 */ /* 0x000e300000002500 */
[----:B------:R-:W0:Y:S01]  /*0050*/  LDC R9, c[0x0][0x360] ;  /* 0x0000d800ff097b82 */ /* 0x000e220000000800 */
[----:B-1----:R-:W-:-:S04]  /*0060*/  IMAD R7, R3, R2, RZ ;  /* 0x0000000203077224 */ /* 0x002fc800078e02ff */
[----:B--2---:R-:W-:-:S04]  /*0070*/  IMAD R6, R7, R4, RZ ;  /* 0x0000000407067224 */ /* 0x004fc800078e02ff */
[----:B------:R-:W-:Y:S02]  /*0080*/  IMAD R7, R6, R5, RZ ;  /* 0x0000000506077224 */ /* 0x000fe400078e02ff */
[----:B0-----:R-:W-:-:S05]  /*0090*/  IMAD R2, R9, UR4, R0 ;  /* 0x0000000409027c24 */ /* 0x001fca000f8e0200 */
[----:B------:R-:W-:-:S13]  /*00a0*/  ISETP.GE.AND P0, PT, R2, R7, PT ;  /* 0x000000070200720c */ /* 0x000fda0003f06270 */
[----:B------:R-:W-:Y:S05]  /*00b0*/  @P0 EXIT ;  /* 0x000000000000094d */ /* 0x000fea0003800000 */
[-C--:B------:R-:W-:Y:S01]  /*00c0*/  IABS R18, R5.reuse ;  /* 0x0000000500127213 */ /* 0x080fe20000000000 */
[----:B------:R-:W-:Y:S01]  /*00d0*/  IMAD R10, R4, R5, RZ ;  /* 0x00000005040a7224 */ /* 0x000fe200078e02ff */
[----:B------:R-:W-:Y:S01]  /*00e0*/  IABS R12, R4 ;  /* 0x00000004000c7213 */ /* 0x000fe20000000000 */
[----:B------:R-:W0:Y:S01]  /*00f0*/  LDCU.64 UR6, c[0x0][0x3a8] ;  /* 0x00007500ff0677ac */ /* 0x000e220008000a00 */
[----:B------:R-:W1:Y:S01]  /*0100*/  I2F.RP R6, R18 ;  /* 0x0000001200067306 */ /* 0x000e620000209400 */
[-C--:B------:R-:W-:Y:S01]  /*0110*/  IMAD R15, R10, R3.reuse, RZ ;  /* 0x000000030a0f7224 */ /* 0x080fe200078e02ff */
[-C--:B------:R-:W-:Y:S01]  /*0120*/  IABS R16, R10.reuse ;  /* 0x0000000a00107213 */ /* 0x080fe20000000000 */
[----:B------:R-:W2:Y:S01]  /*0130*/  LDCU.64 UR10, c[0x0][0x358] ;  /* 0x00006b00ff0a77ac */ /* 0x000ea20008000a00 */
[----:B------:R-:W-:Y:S02]  /*0140*/  IABS R13, R3 ;  /* 0x00000003000d7213 */ /* 0x000fe40000000000 */
[----:B------:R-:W-:-:S02]  /*0150*/  IABS R22, R10 ;  /* 0x0000000a00167213 */ /* 0x000fc40000000000 */
[----:B------:R-:W3:Y:S01]  /*0160*/  I2F.RP R14, R16 ;  /* 0x00000010000e7306 */ /* 0x000ee20000209400 */
[----:B------:R-:W-:Y:S02]  /*0170*/  ISETP.NE.AND P5, PT, R5, RZ, PT ;  /* 0x000000ff0500720c */ /* 0x000fe40003fa5270 */
[----:B------:R-:W-:-:S05]  /*0180*/  IMAD.MOV R22, RZ, RZ, -R22 ;  /* 0x000000ffff167224 */ /* 0x000fca00078e0a16 */
[----:B-1----:R-:W1:Y:S01]  /*0190*/  MUFU.RCP R6, R6 ;  /* 0x0000000600067308 */ /* 0x002e620000001000 */
[----:B0-----:R-:W-:-:S07]  /*01a0*/  UISETP.GE.AND UP0, UPT, UR6, 0x1, UPT ;  /* 0x000000010600788c */ /* 0x001fce000bf06270 */
[----:B---3--:R-:W0:Y:S08]  /*01b0*/  MUFU.RCP R14, R14 ;  /* 0x0000000e000e7308 */ /* 0x008e300000001000 */
[----:B------:R-:W-:Y:S01]  /*01c0*/  I2F.RP R19, R12 ;  /* 0x0000000c00137306 */ /* 0x000fe20000209400 */
[----:B-1----:R-:W-:Y:S01]  /*01d0*/  VIADD R8, R6, 0xffffffe ;  /* 0x0ffffffe06087836 */ /* 0x002fe20000000000 */
[----:B------:R-:W-:-:S06]  /*01e0*/  IABS R6, R2 ;  /* 0x0000000200067213 */ /* 0x000fcc0000000000 */
[----:B------:R1:W3:Y:S01]  /*01f0*/  F2I.FTZ.U32.TRUNC.NTZ R9, R8 ;  /* 0x0000000800097305 */ /* 0x0002e2000021f000 */
[----:B0-----:R-:W-:Y:S01]  /*0200*/  VIADD R7, R14, 0xffffffe ;  /* 0x0ffffffe0e077836 */ /* 0x001fe20000000000 */
[----:B------:R-:W-:-:S06]  /*0210*/  IABS R14, R15 ;  /* 0x0000000f000e7213 */ /* 0x000fcc0000000000 */
[----:B------:R-:W0:Y:S01]  /*0220*/  F2I.FTZ.U32.TRUNC.NTZ R7, R7 ;  /* 0x0000000700077305 */ /* 0x000e22000021f000 */
[----:B-1----:R-:W-:Y:S02]  /*0230*/  IMAD.MOV.U32 R8, RZ, RZ, RZ ;  /* 0x000000ffff087224 */ /* 0x002fe400078e00ff */
[----:B---3--:R-:W-:-:S05]  /*0240*/  IMAD.MOV R17, RZ, RZ, -R9 ;  /* 0x000000ffff117224 */ /* 0x008fca00078e0a09 */
[----:B------:R-:W-:Y:S01]  /*0250*/  MUFU.RCP R19, R19 ;  /* 0x0000001300137308 */ /* 0x000fe20000001000 */
[----:B------:R-:W-:Y:S02]  /*0260*/  IMAD R17, R17, R18, RZ ;  /* 0x0000001211117224 */ /* 0x000fe400078e02ff */
[----:B0-----:R-:W-:-:S05]  /*0270*/  IMAD.MOV R20, RZ, RZ, -R7 ;  /* 0x000000ffff147224 */ /* 0x001fca00078e0a07 */
[----:B------:R-:W0:Y:S01]  /*0280*/  I2F.RP R21, R14 ;  /* 0x0000000e00157306 */ /* 0x000e220000209400 */
[----:B------:R-:W-:-:S04]  /*0290*/  IMAD.HI.U32 R8, R9, R17, R8 ;  /* 0x0000001109087227 */ /* 0x000fc800078e0008 */
[----:B------:R-:W-:Y:S02]  /*02a0*/  IMAD.MOV.U32 R17, RZ, RZ, R6 ;  /* 0x000000ffff117224 */ /* 0x000fe400078e0006 */
[----:B------:R-:W-:Y:S02]  /*02b0*/  HFMA2 R6, -RZ, RZ, 0, 0 ;  /* 0x00000000ff067431 */ /* 0x000fe400000001ff */
[----:B------:R-:W-:Y:S01]  /*02c0*/  IMAD.MOV.U32 R9, RZ, RZ, R20 ;  /* 0x000000ffff097224 */ /* 0x000fe200078e0014 */
[----:B------:R-:W1:Y:S01]  /*02d0*/  I2F.RP R11, R13 ;  /* 0x0000000d000b7306 */ /* 0x000e620000209400 */
[----:B------:R-:W-:-:S04]  /*02e0*/  IMAD.HI.U32 R8, R8, R17, RZ ;  /* 0x0000001108087227 */ /* 0x000fc800078e00ff */
[----:B------:R-:W-:Y:S02]  /*02f0*/  IMAD R9, R9, R16, RZ ;  /* 0x0000001009097224 */ /* 0x000fe400078e02ff */
[----:B------:R-:W-:Y:S01]  /*0300*/  IMAD.MOV R23, RZ, RZ, -R8 ;  /* 0x000000ffff177224 */ /* 0x000fe200078e0a08 */
[----:B0-----:R-:W0:Y:S01]  /*0310*/  MUFU.RCP R21, R21 ;  /* 0x0000001500157308 */ /* 0x001e220000001000 */
[----:B------:R-:W-:-:S04]  /*0320*/  IMAD.HI.U32 R20, R7, R9, R6 ;  /* 0x0000000907147227 */ /* 0x000fc800078e0006 */
[----:B------:R-:W-:Y:S02]  /*0330*/  VIADD R6, R19, 0xffffffe ;  /* 0x0ffffffe13067836 */ /* 0x000fe40000000000 */
[----:B------:R-:W-:Y:S01]  /*0340*/  IMAD.MOV.U32 R19, RZ, RZ, R22 ;  /* 0x000000ffff137224 */ /* 0x000fe200078e0016 */
[----:B-1----:R-:W1:Y:S01]  /*0350*/  MUFU.RCP R11, R11 ;  /* 0x0000000b000b7308 */ /* 0x002e620000001000 */
[----:B------:R-:W-:-:S04]  /*0360*/  IMAD.HI.U32 R20, R20, R17, RZ ;  /* 0x0000001114147227 */ /* 0x000fc800078e00ff */
[--C-:B------:R-:W-:Y:S02]  /*0370*/  IMAD R23, R18, R23, R17.reuse ;  /* 0x0000001712177224 */ /* 0x100fe400078e0211 */
[----:B------:R-:W-:Y:S01]  /*0380*/  IMAD R19, R20, R19, R17 ;  /* 0x0000001314137224 */ /* 0x000fe200078e0211 */
[----:B------:R3:W4:Y:S01]  /*0390*/  F2I.FTZ.U32.TRUNC.NTZ R7, R6 ;  /* 0x0000000600077305 */ /* 0x000722000021f000 */
[----:B0-----:R-:W-:Y:S01]  /*03a0*/  VIADD R9, R21, 0xffffffe ;  /* 0x0ffffffe15097836 */ /* 0x001fe20000000000 */
[----:B------:R-:W-:Y:S02]  /*03b0*/  ISETP.GT.U32.AND P6, PT, R18, R23, PT ;  /* 0x000000171200720c */ /* 0x000fe40003fc4070 */
[----:B------:R-:W-:-:S04]  /*03c0*/  ISETP.GT.U32.AND P0, PT, R16, R19, PT ;  /* 0x000000131000720c */ /* 0x000fc80003f04070 */
[----:B------:R-:W0:Y:S01]  /*03d0*/  F2I.FTZ.U32.TRUNC.NTZ R9, R9 ;  /* 0x0000000900097305 */ /* 0x000e22000021f000 */
[----:B-1----:R-:W-:Y:S02]  /*03e0*/  IADD3 R11, PT, PT, R11, 0xffffffe, RZ ;  /* 0x0ffffffe0b0b7810 */ /* 0x002fe40007ffe0ff */
[----:B---3--:R-:W-:-:S04]  /*03f0*/  LOP3.LUT R6, R2, R5, RZ, 0x3c, !PT ;  /* 0x0000000502067212 */ /* 0x008fc800078e3cff */
[----:B------:R-:W-:Y:S01]  /*0400*/  @!P6 IMAD.IADD R23, R23, 0x1, -R18 ;  /* 0x000000011717e824 */ /* 0x000fe200078e0a12 */
[----:B------:R-:W1:Y:S01]  /*0410*/  F2I.FTZ.U32.TRUNC.NTZ R11, R11 ;  /* 0x0000000b000b7305 */ /* 0x000e62000021f000 */
[----:B------:R-:W-:Y:S01]  /*0420*/  @!P0 IMAD.IADD R19, R19, 0x1, -R16 ;  /* 0x0000000113138824 */ /* 0x000fe200078e0a10 */
[----:B------:R-:W-:Y:S01]  /*0430*/  ISETP.GE.AND P3, PT, R6, RZ, PT ;  /* 0x000000ff0600720c */ /* 0x000fe20003f66270 */
[--C-:B----4-:R-:W-:Y:S01]  /*0440*/  IMAD.MOV R21, RZ, RZ, -R7.reuse ;  /* 0x000000ffff157224 */ /* 0x110fe200078e0a07 */
[----:B------:R-:W-:Y:S01]  /*0450*/  ISETP.GE.U32.AND P1, PT, R23, R18, PT ;  /* 0x000000121700720c */ /* 0x000fe20003f26070 */
[----:B------:R-:W-:Y:S01]  /*0460*/  @!P6 VIADD R8, R8, 0x1 ;  /* 0x000000010808e836 */ /* 0x000fe20000000000 */
[----:B------:R-:W-:Y:S01]  /*0470*/  ISETP.GE.U32.AND P2, PT, R19, R16, PT ;  /* 0x000000101300720c */ /* 0x000fe20003f46070 */
[----:B------:R-:W-:Y:S01]  /*0480*/  IMAD R19, R21, R12, RZ ;  /* 0x0000000c15137224 */ /* 0x000fe200078e02ff */
[----:B------:R-:W-:Y:S01]  /*0490*/  LOP3.LUT R18, R2, R10, RZ, 0x3c, !PT ;  /* 0x0000000a02127212 */ /* 0x000fe200078e3cff */
[----:B------:R-:W-:Y:S01]  /*04a0*/  IMAD.MOV.U32 R6, RZ, RZ, RZ ;  /* 0x000000ffff067224 */ /* 0x000fe200078e00ff */
[----:B------:R-:W-:Y:S01]  /*04b0*/  ISETP.NE.AND P6, PT, R10, RZ, PT ;  /* 0x000000ff0a00720c */ /* 0x000fe20003fc5270 */
[----:B------:R-:W-:Y:S01]  /*04c0*/  @!P0 VIADD R20, R20, 0x1 ;  /* 0x0000000114148836 */ /* 0x000fe20000000000 */
[----:B------:R-:W-:Y:S01]  /*04d0*/  ISETP.GE.AND P4, PT, R18, RZ, PT ;  /* 0x000000ff1200720c */ /* 0x000fe20003f86270 */
[----:B------:R-:W-:Y:S01]  /*04e0*/  IMAD.HI.U32 R7, R7, R19, R6 ;  /* 0x0000001307077227 */ /* 0x000fe200078e0006 */
[----:B------:R-:W-:-:S03]  /*04f0*/  IABS R18, R15 ;  /* 0x0000000f00127213 */ /* 0x000fc60000000000 */
[----:B------:R-:W-:Y:S02]  /*0500*/  @P1 VIADD R8, R8, 0x1 ;  /* 0x0000000108081836 */ /* 0x000fe40000000000 */
[----:B0-----:R-:W-:Y:S01]  /*0510*/  IMAD.MOV R19, RZ, RZ, -R9 ;  /* 0x000000ffff137224 */ /* 0x001fe200078e0a09 */
[----:B------:R-:W-:Y:S01]  /*0520*/  @P2 IADD3 R20, PT, PT, R20, 0x1, RZ ;  /* 0x0000000114142810 */ /* 0x000fe20007ffe0ff */
[----:B------:R-:W-:Y:S02]  /*0530*/  IMAD.MOV.U32 R6, RZ, RZ, R8 ;  /* 0x000000ffff067224 */ /* 0x000fe400078e0008 */
[----:B------:R-:W-:Y:S02]  /*0540*/  IMAD R19, R19, R14, RZ ;  /* 0x0000000e13137224 */ /* 0x000fe400078e02ff */
[----:B------:R-:W-:Y:S02]  /*0550*/  IMAD.MOV.U32 R8, RZ, RZ, RZ ;  /* 0x000000ffff087224 */ /* 0x000fe400078e00ff */
[----:B-1----:R-:W-:-:S02]  /*0560*/  IMAD.MOV R16, RZ, RZ, -R11 ;  /* 0x000000ffff107224 */ /* 0x002fc400078e0a0b */
[----:B------:R-:W-:Y:S01]  /*0570*/  @!P3 IMAD.MOV R6, RZ, RZ, -R6 ;  /* 0x000000ffff06b224 */ /* 0x000fe200078e0a06 */
[----:B------:R-:W-:Y:S01]  /*0580*/  @!P5 LOP3.LUT R6, RZ, R5, RZ, 0x33, !PT ;  /* 0x00000005ff06d212 */ /* 0x000fe200078e33ff */
[----:B------:R-:W-:Y:S01]  /*0590*/  @!P4 IMAD.MOV R20, RZ, RZ, -R20 ;  /* 0x000000ffff14c224 */ /* 0x000fe200078e0a14 */
[----:B------:R-:W-:Y:S01]  /*05a0*/  @!P6 LOP3.LUT R20, RZ, R10, RZ, 0x33, !PT ;  /* 0x0000000aff14e212 */ /* 0x000fe200078e33ff */
[----:B------:R-:W-:Y:S01]  /*05b0*/  IMAD.HI.U32 R8, R9, R19, R8 ;  /* 0x0000001309087227 */ /* 0x000fe200078e0008 */
[----:B------:R-:W-:-:S03]  /*05c0*/  IABS R9, R6 ;  /* 0x0000000600097213 */ /* 0x000fc60000000000 */
[----:B------:R-:W-:Y:S01]  /*05d0*/  IMAD R19, R16, R13, RZ ;  /* 0x0000000d10137224 */ /* 0x000fe200078e02ff */
[----:B------:R-:W-:Y:S01]  /*05e0*/  IABS R16, R20 ;  /* 0x0000001400107213 */ /* 0x000fe20000000000 */
[----:B------:R-:W-:Y:S02]  /*05f0*/  IMAD.MOV.U32 R10, RZ, RZ, RZ ;  /* 0x000000ffff0a7224 */ /* 0x000fe400078e00ff */
[----:B------:R-:W-:-:S04]  /*0600*/  IMAD.HI.U32 R7, R7, R9, RZ ;  /* 0x0000000907077227 */ /* 0x000fc800078e00ff */
[----:B------:R-:W-:Y:S01]  /*0610*/  IMAD.HI.U32 R10, R11, R19, R10 ;  /* 0x000000130b0a7227 */ /* 0x000fe200078e000a */
[----:B------:R-:W-:-:S03]  /*0620*/  IADD3 R7, PT, PT, -R7, RZ, RZ ;  /* 0x000000ff07077210 */ /* 0x000fc60007ffe1ff */
[----:B------:R-:W-:Y:S02]  /*0630*/  IMAD.MOV.U32 R11, RZ, RZ, R16 ;  /* 0x000000ffff0b7224 */ /* 0x000fe400078e0010 */
[----:B------:R-:W-:Y:S02]  /*0640*/  IMAD.MOV R18, RZ, RZ, -R18 ;  /* 0x000000ffff127224 */ /* 0x000fe400078e0a12 */
[----:B------:R-:W-:-:S04]  /*0650*/  IMAD.HI.U32 R16, R8, R17, RZ ;  /* 0x0000001108107227 */ /* 0x000fc800078e00ff */
[----:B------:R-:W-:Y:S02]  /*0660*/  IMAD R17, R16, R18, R17 ;  /* 0x0000001210117224 */ /* 0x000fe400078e0211 */
[----:B------:R-:W-:Y:S01]  /*0670*/  IMAD R7, R12, R7, R9 ;  /* 0x000000070c077224 */ /* 0x000fe200078e0209 */
[----:B------:R-:W-:Y:S01]  /*0680*/  LOP3.LUT R9, R2, R15, RZ, 0x3c, !PT ;  /* 0x0000000f02097212 */ /* 0x000fe200078e3cff */
[----:B------:R-:W-:Y:S01]  /*0690*/  IMAD.HI.U32 R10, R10, R11, RZ ;  /* 0x0000000b0a0a7227 */ /* 0x000fe200078e00ff */
[----:B------:R-:W-:Y:S02]  /*06a0*/  ISETP.GT.U32.AND P6, PT, R14, R17, PT ;  /* 0x000000110e00720c */ /* 0x000fe40003fc4070 */
[----:B------:R-:W-:Y:S01]  /*06b0*/  ISETP.GT.U32.AND P1, PT, R12, R7, PT ;  /* 0x000000070c00720c */ /* 0x000fe20003f24070 */
[----:B------:R-:W-:Y:S01]  /*06c0*/  IMAD.MOV R10, RZ, RZ, -R10 ;  /* 0x000000ffff0a7224 */ /* 0x000fe200078e0a0a */
[----:B------:R-:W-:Y:S02]  /*06d0*/  ISETP.GE.AND P3, PT, R9, RZ, PT ;  /* 0x000000ff0900720c */ /* 0x000fe40003f66270 */
[----:B------:R-:W0:Y:S01]  /*06e0*/  LDC R9, c[0x0][0x3b0] ;  /* 0x0000ec00ff097b82 */ /* 0x000e220000000800 */
[----:B------:R-:W-:-:S05]  /*06f0*/  IMAD R8, R13, R10, R11 ;  /* 0x0000000a0d087224 */ /* 0x000fca00078e020b */
[----:B------:R-:W-:Y:S01]  /*0700*/  ISETP.GT.U32.AND P2, PT, R13, R8, PT ;  /* 0x000000080d00720c */ /* 0x000fe20003f44070 */
[----:B------:R-:W-:Y:S02]  /*0710*/  @!P6 IMAD.IADD R17, R17, 0x1, -R14 ;  /* 0x000000011111e824 */ /* 0x000fe400078e0a0e */
[----:B------:R-:W-:Y:S01]  /*0720*/  @!P1 IMAD.IADD R7, R7, 0x1, -R12 ;  /* 0x0000000107079824 */ /* 0x000fe200078e0a0c */
[----:B------:R-:W-:Y:S01]  /*0730*/  ISETP.NE.AND P1, PT, R4, RZ, PT ;  /* 0x000000ff0400720c */ /* 0x000fe20003f25270 */
[----:B------:R-:W-:Y:S01]  /*0740*/  @!P6 VIADD R16, R16, 0x1 ;  /* 0x000000011010e836 */ /* 0x000fe20000000000 */
[----:B------:R-:W-:Y:S02]  /*0750*/  ISETP.GE.U32.AND P0, PT, R17, R14, PT ;  /* 0x0000000e1100720c */ /* 0x000fe40003f06070 */
[----:B------:R-:W-:-:S05]  /*0760*/  ISETP.GT.U32.AND P5, PT, R12, R7, PT ;  /* 0x000000070c00720c */ /* 0x000fca0003fa4070 */
[----:B------:R-:W-:Y:S01]  /*0770*/  @!P2 IMAD.IADD R8, R8, 0x1, -R13 ;  /* 0x000000010808a824 */ /* 0x000fe200078e0a0d */
[----:B------:R-:W-:-:S04]  /*0780*/  ISETP.NE.AND P2, PT, R15, RZ, PT ;  /* 0x000000ff0f00720c */ /* 0x000fc80003f45270 */
[----:B------:R-:W-:Y:S01]  /*0790*/  ISETP.GT.U32.AND P4, PT, R13, R8, PT ;  /* 0x000000080d00720c */ /* 0x000fe20003f84070 */
[----:B------:R-:W-:Y:S01]  /*07a0*/  @P0 VIADD R16, R16, 0x1 ;  /* 0x0000000110100836 */ /* 0x000fe20000000000 */
[----:B------:R-:W-:Y:S01]  /*07b0*/  ISETP.GE.AND P0, PT, R6, RZ, PT ;  /* 0x000000ff0600720c */ /* 0x000fe20003f06270 */
[----:B------:R-:W-:Y:S01]  /*07c0*/  @!P5 IMAD.IADD R7, R7, 0x1, -R12 ;  /* 0x000000010707d824 */ /* 0x000fe200078e0a0c */
[----:B------:R-:W-:Y:S01]  /*07d0*/  ISETP.GE.AND P5, PT, R20, RZ, PT ;  /* 0x000000ff1400720c */ /* 0x000fe20003fa6270 */
[----:B------:R-:W-:Y:S01]  /*07e0*/  @!P3 IMAD.MOV R16, RZ, RZ, -R16 ;  /* 0x000000ffff10b224 */ /* 0x000fe200078e0a10 */
[----:B------:R-:W-:Y:S01]  /*07f0*/  ISETP.NE.AND P3, PT, R3, RZ, PT ;  /* 0x000000ff0300720c */ /* 0x000fe20003f65270 */
[----:B------:R-:W-:Y:S02]  /*0800*/  IMAD.MOV R6, RZ, RZ, -R6 ;  /* 0x000000ffff067224 */ /* 0x000fe400078e0a06 */
[----:B------:R-:W-:Y:S02]  /*0810*/  @!P2 LOP3.LUT R16, RZ, R15, RZ, 0x33, !PT ;  /* 0x0000000fff10a212 */ /* 0x000fe400078e33ff */
[----:B------:R-:W-:-:S02]  /*0820*/  IMAD R10, R5, R6, R2 ;  /* 0x00000006050a7224 */ /* 0x000fc400078e0202 */
[----:B------:R-:W-:Y:S01]  /*0830*/  @!P4 IADD3 R8, PT, PT, R8, -R13, RZ ;  /* 0x8000000d0808c210 */ /* 0x000fe20007ffe0ff */
[----:B------:R-:W-:Y:S02]  /*0840*/  IMAD R6, R0, UR6, RZ ;  /* 0x0000000600067c24 */ /* 0x000fe4000f8e02ff */
[----:B------:R-:W-:Y:S01]  /*0850*/  @!P0 IMAD.MOV R7, RZ, RZ, -R7 ;  /* 0x000000ffff078224 */ /* 0x000fe200078e0a07 */
[----:B------:R-:W-:Y:S01]  /*0860*/  @!P1 LOP3.LUT R7, RZ, R4, RZ, 0x33, !PT ;  /* 0x00000004ff079212 */ /* 0x000fe200078e33ff */
[----:B------:R-:W-:Y:S01]  /*0870*/  @!P5 IMAD.MOV R8, RZ, RZ, -R8 ;  /* 0x000000ffff08d224 */ /* 0x000fe200078e0a08 */
[----:B------:R-:W-:Y:S01]  /*0880*/  @!P3 LOP3.LUT R8, RZ, R3, RZ, 0x33, !PT ;  /* 0x00000003ff08b212 */ /* 0x000fe200078e33ff */
[--C-:B0-----:R-:W-:Y:S02]  /*0890*/  IMAD R4, R10, UR7, -R9.reuse ;  /* 0x000000070a047c24 */ /* 0x101fe4000f8e0a09 */
[----:B------:R-:W-:Y:S02]  /*08a0*/  IMAD R5, R7, UR7, -R9 ;  /* 0x0000000707057c24 */ /* 0x000fe4000f8e0a09 */
[----:B------:R-:W-:Y:S01]  /*08b0*/  IMAD R6, R6, UR6, RZ ;  /* 0x0000000606067c24 */ /* 0x000fe2000f8e02ff */
[----:B--2---:R-:W-:Y:S06]  /*08c0*/  BRA.U !UP0, `(.L_x_0) ;  /* 0x0000000908c87547 */ /* 0x004fec000b800000 */
[----:B------:R-:W-:Y:S01]  /*08d0*/  ULOP3.LUT UR9, UR6, 0x7, URZ, 0xc0, !UPT ;  /* 0x0000000706097892 */ /* 0x000fe2000f8ec0ff */
[----:B------:R-:W-:Y:S01]  /*08e0*/  IMAD R3, R16, R3, R8 ;  /* 0x0000000310037224 */ /* 0x000fe200078e0208 */
[----:B------:R-:W-:Y:S02]  /*08f0*/  ULOP3.LUT UR12, UR6, 0x3, URZ, 0xc0, !UPT ;  /* 0x00000003060c7892 */ /* 0x000fe4000f8ec0ff */
[----:B------:R-:W-:Y:S02]  /*0900*/  UIADD3 UR4, UPT, UPT, UR9, -0x1, URZ ;  /* 0xffffffff09047890 */ /* 0x000fe4000fffe0ff */
[----:B------:R-:W-:Y:S02]  /*0910*/  ULOP3.LUT UR6, UR6, 0x7ffffff8, URZ, 0xc0, !UPT ;  /* 0x7ffffff806067892 */ /* 0x000fe4000f8ec0ff */
[----:B------:R-:W-:-:S03]  /*0920*/  UISETP.GE.U32.AND UP0, UPT, UR4, 0x3, UPT ;  /* 0x000000030400788c */ /* 0x000fc6000bf06070 */
[----:B------:R-:W-:-:S08]  /*0930*/  UMOV UR4, URZ ;  /* 0x000000ff00047c82 */ /* 0x000fd00008000000 */
.L_x_6:
[----:B0-----:R-:W0:Y:S01]  /*0940*/  LDC R9, c[0x0][0x3a8] ;  /* 0x0000ea00ff097b82 */ /* 0x001e220000000800 */
[----:B-1----:R-:W1:Y:S01]  /*0950*/  LDCU UR5, c[0x0][0x398] ;  /* 0x00007300ff0577ac */ /* 0x002e620008000800 */
[----:B------:R-:W-:-:S05]  /*0960*/  VIADD R12, R5, UR4 ;  /* 0x00000004050c7c36 */ /* 0x000fca0008000000 */
[----:B-1----:R-:W-:-:S04]  /*0970*/  ISETP.GE.AND P0, PT, R12, UR5, PT ;  /* 0x000000050c007c0c */ /* 0x002fc8000bf06270 */
[----:B------:R-:W-:Y:S01]  /*0980*/  ISETP.GT.AND P0, PT, R12, -0x1, !P0 ;  /* 0xffffffff0c00780c */ /* 0x000fe20004704270 */
[C---:B0--3--:R-:W-:Y:S01]  /*0990*/  IMAD R7, R9.reuse, UR4, R6 ;  /* 0x0000000409077c24 */ /* 0x049fe2000f8e0206 */
[----:B------:R-:W-:Y:S01]  /*09a0*/  ISETP.GE.U32.AND P1, PT, R9, 0x8, PT ;  /* 0x000000080900780c */ /* 0x000fe20003f26070 */
[----:B------:R-:W-:Y:S01]  /*09b0*/  UIADD3 UR4, UPT, UPT, UR4, 0x1, URZ ;  /* 0x0000000104047890 */ /* 0x000fe2000fffe0ff */
[----:B------:R-:W-:Y:S01]  /*09c0*/  IMAD R12, R3, UR5, R12 ;  /* 0x00000005030c7c24 */ /* 0x000fe2000f8e020c */
[----:B------:R-:W-:-:S04]  /*09d0*/  UMOV UR5, URZ ;  /* 0x000000ff00057c82 */ /* 0x000fc80008000000 */
[----:B------:R-:W-:-:S06]  /*09e0*/  ISETP.NE.AND P6, PT, R9, UR4, PT ;  /* 0x0000000409007c0c */ /* 0x000fcc000bfc5270 */
[----:B--2---:R-:W-:Y:S07]  /*09f0*/  @!P1 BRA `(.L_x_1) ;  /* 0x0000000400189947 */ /* 0x004fee0003800000 */
[----:B------:R-:W0:Y:S01]  /*0a00*/  LDC.64 R8, c[0x0][0x380] ;  /* 0x0000e000ff087b82 */ /* 0x000e220000000a00 */
[----:B------:R-:W1:Y:S01]  /*0a10*/  LDCU UR13, c[0x0][0x39c] ;  /* 0x00007380ff0d77ac */ /* 0x000e620008000800 */
[----:B------:R-:W-:-:S05]  /*0a20*/  UMOV UR5, URZ ;  /* 0x000000ff00057c82 */ /* 0x000fca0008000000 */
.L_x_2:
[----:B--2---:R-:W-:Y:S02]  /*0a30*/  VIADD R17, R4, UR5 ;  /* 0x0000000504117c36 */ /* 0x004fe40008000000 */
[----:B------:R-:W-:Y:S02]  /*0a40*/  IMAD.MOV.U32 R15, RZ, RZ, -0x800001 ;  /* 0xff7fffffff0f7424 */ /* 0x000fe400078e00ff */
[C---:B------:R-:W-:Y:S01]  /*0a50*/  VIADD R11, R17.reuse, 0x2 ;  /* 0x00000002110b7836 */ /* 0x040fe20000000000 */
[C---:B------:R-:W-:Y:S01]  /*0a60*/  IADD3 R10, PT, PT, R17.reuse, 0x1, RZ ;  /* 0x00000001110a7810 */ /* 0x040fe20007ffe0ff */
[C---:B------:R-:W-:Y:S01]  /*0a70*/  VIADD R13, R17.reuse, 0x3 ;  /* 0x00000003110d7836 */ /* 0x040fe20000000000 */
[C---:B-1----:R-:W-:Y:S01]  /*0a80*/  ISETP.GE.AND P5, PT, R17.reuse, UR13, PT ;  /* 0x0000000d11007c0c */ /* 0x042fe2000bfa6270 */
[----:B------:R-:W-:Y:S01]  /*0a90*/  IMAD.MOV.U32 R16, RZ, RZ, -0x800001 ;  /* 0xff7fffffff107424 */ /* 0x000fe200078e00ff */
[C---:B------:R-:W-:Y:S01]  /*0aa0*/  ISETP.GE.AND P4, PT, R10.reuse, UR13, PT ;  /* 0x0000000d0a007c0c */ /* 0x040fe2000bf86270 */
[----:B------:R-:W-:Y:S01]  /*0ab0*/  VIADD R18, R17, 0x4 ;  /* 0x0000000411127836 */ /* 0x000fe20000000000 */
[----:B------:R-:W-:Y:S01]  /*0ac0*/  ISETP.GE.AND P3, PT, R11, UR13, PT ;  /* 0x0000000d0b007c0c */ /* 0x000fe2000bf66270 */
[C---:B------:R-:W-:Y:S01]  /*0ad0*/  VIADD R20, R17.reuse, 0x6 ;  /* 0x0000000611147836 */ /* 0x040fe20000000000 */
[C---:B------:R-:W-:Y:S01]  /*0ae0*/  ISETP.GT.AND P5, PT, R17.reuse, -0x1, !P5 ;  /* 0xffffffff1100780c */ /* 0x040fe20006fa4270 */
[----:B------:R-:W-:Y:S01]  /*0af0*/  VIADD R14, R17, 0x7 ;  /* 0x00000007110e7836 */ /* 0x000fe20000000000 */
[----:B------:R-:W-:-:S02]  /*0b00*/  ISETP.GT.AND P4, PT, R10, -0x1, !P4 ;  /* 0xffffffff0a00780c */ /* 0x000fc40006784270 */
[----:B------:R-:W-:Y:S01]  /*0b10*/  ISETP.GT.AND P3, PT, R11, -0x1, !P3 ;  /* 0xffffffff0b00780c */ /* 0x000fe20005f64270 */
[----:B------:R-:W-:Y:S01]  /*0b20*/  IMAD R11, R12, UR13, R17 ;  /* 0x0000000d0c0b7c24 */ /* 0x000fe2000f8e0211 */
[----:B------:R-:W-:Y:S02]  /*0b30*/  PLOP3.LUT P5, PT, P0, P5, PT, 0x80, 0x8 ;  /* 0x000000000008781c */ /* 0x000fe400007ab070 */
[----:B------:R-:W-:Y:S01]  /*0b40*/  PLOP3.LUT P4, PT, P0, P4, PT, 0x80, 0x8 ;  /* 0x000000000008781c */ /* 0x000fe20000789070 */
[----:B0-----:R-:W-:Y:S01]  /*0b50*/  IMAD.WIDE R10, R11, 0x4, R8 ;  /* 0x000000040b0a7825 */ /* 0x001fe200078e0208 */
[----:B------:R-:W-:Y:S02]  /*0b60*/  PLOP3.LUT P3, PT, P0, P3, PT, 0x80, 0x8 ;  /* 0x000000000008781c */ /* 0x000fe40000767070 */
[----:B------:R-:W-:Y:S02]  /*0b70*/  ISETP.GE.AND P2, PT, R13, UR13, PT ;  /* 0x0000000d0d007c0c */ /* 0x000fe4000bf46270 */
[----:B------:R-:W-:-:S02]  /*0b80*/  IADD3 R19, PT, PT, R17, 0x5, RZ ;  /* 0x0000000511137810 */ /* 0x000fc40007ffe0ff */
[----:B------:R-:W-:Y:S01]  /*0b90*/  ISETP.GT.AND P2, PT, R13, -0x1, !P2 ;  /* 0xffffffff0d00780c */ /* 0x000fe20005744270 */
[----:B------:R-:W-:Y:S01]  /*0ba0*/  IMAD.MOV.U32 R13, RZ, RZ, -0x800001 ;  /* 0xff7fffffff0d7424 */ /* 0x000fe200078e00ff */
[----:B------:R-:W-:-:S03]  /*0bb0*/  ISETP.GE.AND P1, PT, R18, UR13, PT ;  /* 0x0000000d12007c0c */ /* 0x000fc6000bf26270 */
[----:B------:R-:W2:Y:S01]  /*0bc0*/  @P4 LDG.E R15, desc[UR10][R10.64+0x4] ;  /* 0x0000040a0a0f4981 */ /* 0x000ea2000c1e1900 */
[----:B------:R-:W-:-:S03]  /*0bd0*/  ISETP.GE.AND P4, PT, R20, UR13, PT ;  /* 0x0000000d14007c0c */ /* 0x000fc6000bf86270 */
[----:B------:R-:W3:Y:S01]  /*0be0*/  @P5 LDG.E R13, desc[UR10][R10.64] ;  /* 0x0000000a0a0d5981 */ /* 0x000ee2000c1e1900 */
[----:B------:R-:W-:-:S03]  /*0bf0*/  ISETP.GE.AND P5, PT, R19, UR13, PT ;  /* 0x0000000d13007c0c */ /* 0x000fc6000bfa6270 */
[----:B------:R-:W4:Y:S01]  /*0c00*/  @P3 LDG.E R16, desc[UR10][R10.64+0x8] ;  /* 0x0000080a0a103981 */ /* 0x000f22000c1e1900 */
[----:B------:R-:W-:Y:S02]  /*0c10*/  ISETP.GE.AND P3, PT, R14, UR13, PT ;  /* 0x0000000d0e007c0c */ /* 0x000fe4000bf66270 */
[----:B------:R-:W-:Y:S02]  /*0c20*/  ISETP.GT.AND P1, PT, R18, -0x1, !P1 ;  /* 0xffffffff1200780c */ /* 0x000fe40004f24270 */
[----:B------:R-:W-:Y:S02]  /*0c30*/  ISETP.GT.AND P5, PT, R19, -0x1, !P5 ;  /* 0xffffffff1300780c */ /* 0x000fe40006fa4270 */
[----:B------:R-:W-:Y:S02]  /*0c40*/  ISETP.GT.AND P4, PT, R20, -0x1, !P4 ;  /* 0xffffffff1400780c */ /* 0x000fe40006784270 */
[----:B------:R-:W-:Y:S02]  /*0c50*/  ISETP.GT.AND P3, PT, R14, -0x1, !P3 ;  /* 0xffffffff0e00780c */ /* 0x000fe40005f64270 */
[----:B------:R-:W-:-:S02]  /*0c60*/  PLOP3.LUT P2, PT, P0, P2, PT, 0x80, 0x8 ;  /* 0x000000000008781c */ /* 0x000fc40000745070 */
[----:B------:R-:W-:Y:S02]  /*0c70*/  PLOP3.LUT P1, PT, P0, P1, PT, 0x80, 0x8 ;  /* 0x000000000008781c */ /* 0x000fe40000723070 */
[----:B------:R-:W-:Y:S02]  /*0c80*/  PLOP3.LUT P5, PT, P0, P5, PT, 0x80, 0x8 ;  /* 0x000000000008781c */ /* 0x000fe400007ab070 */
[----:B------:R-:W-:Y:S02]  /*0c90*/  PLOP3.LUT P4, PT, P0, P4, PT, 0x80, 0x8 ;  /* 0x000000000008781c */ /* 0x000fe40000789070 */
[----:B------:R-:W-:Y:S01]  /*0ca0*/  PLOP3.LUT P3, PT, P0, P3, PT, 0x80, 0x8 ;  /* 0x000000000008781c */ /* 0x000fe20000767070 */
[----:B------:R-:W-:Y:S01]  /*0cb0*/  IMAD.MOV.U32 R17, RZ, RZ, -0x800001 ;  /* 0xff7fffffff117424 */ /* 0x000fe200078e00ff */
[----:B------:R-:W-:Y:S01]  /*0cc0*/  MOV R21, 0xff7fffff ;  /* 0xff7fffff00157802 */ /* 0x000fe20000000f00 */
[----:B------:R-:W-:Y:S02]  /*0cd0*/  IMAD.MOV.U32 R18, RZ, RZ, -0x800001 ;  /* 0xff7fffffff127424 */ /* 0x000fe400078e00ff */
[----:B------:R-:W-:-:S02]  /*0ce0*/  IMAD.MOV.U32 R19, RZ, RZ, -0x800001 ;  /* 0xff7fffffff137424 */ /* 0x000fc400078e00ff */
[----:B------:R-:W-:Y:S01]  /*0cf0*/  IMAD.MOV.U32 R20, RZ, RZ, -0x800001 ;  /* 0xff7fffffff147424 */ /* 0x000fe200078e00ff */
[----:B------:R-:W5:Y:S04]  /*0d00*/  @P2 LDG.E R17, desc[UR10][R10.64+0xc] ;  /* 0x00000c0a0a112981 */ /* 0x000f68000c1e1900 */
[----:B------:R-:W5:Y:S04]  /*0d10*/  @P1 LDG.E R18, desc[UR10][R10.64+0x10] ;  /* 0x0000100a0a121981 */ /* 0x000f68000c1e1900 */
[----:B------:R-:W5:Y:S04]  /*0d20*/  @P5 LDG.E R19, desc[UR10][R10.64+0x14] ;  /* 0x0000140a0a135981 */ /* 0x000f68000c1e1900 */
[----:B------:R-:W5:Y:S04]  /*0d30*/  @P4 LDG.E R20, desc[UR10][R10.64+0x18] ;  /* 0x0000180a0a144981 */ /* 0x000f68000c1e1900 */
[----:B------:R-:W5:Y:S01]  /*0d40*/  @P3 LDG.E R21, desc[UR10][R10.64+0x1c] ;  /* 0x00001c0a0a153981 */ /* 0x000f62000c1e1900 */
[----:B------:R-:W0:Y:S01]  /*0d50*/  S2UR UR8, SR_CgaCtaId ;  /* 0x00000000000879c3 */ /* 0x000e220000008800 */
[----:B------:R-:W-:Y:S01]  /*0d60*/  UMOV UR7, 0x400 ;  /* 0x0000040000077882 */ /* 0x000fe20000000000 */
[----:B------:R-:W-:Y:S01]  /*0d70*/  VIADD R14, R7, UR5 ;  /* 0x00000005070e7c36 */ /* 0x000fe20008000000 */
[----:B------:R-:W-:-:S02]  /*0d80*/  UIADD3 UR5, UPT, UPT, UR5, 0x8, URZ ;  /* 0x0000000805057890 */ /* 0x000fc4000fffe0ff */
[----:B0-----:R-:W-:-:S06]  /*0d90*/  ULEA UR7, UR8, UR7, 0x18 ;  /* 0x0000000708077291 */ /* 0x001fcc000f8ec0ff */
[----:B------:R-:W-:Y:S01]  /*0da0*/  LEA R14, R14, UR7, 0x2 ;  /* 0x000000070e0e7c11 */ /* 0x000fe2000f8e10ff */
[----:B------:R-:W-:-:S04]  /*0db0*/  UISETP.NE.AND UP1, UPT, UR5, UR6, UPT ;  /* 0x000000060500728c */ /* 0x000fc8000bf25270 */
[----:B--2---:R2:W-:Y:S04]  /*0dc0*/  STS [R14+0x4], R15 ;  /* 0x0000040f0e007388 */ /* 0x0045e80000000800 */
[----:B---3--:R2:W-:Y:S04]  /*0dd0*/  STS [R14], R13 ;  /* 0x0000000d0e007388 */ /* 0x0085e80000000800 */
[----:B----4-:R2:W-:Y:S04]  /*0de0*/  STS [R14+0x8], R16 ;  /* 0x000008100e007388 */ /* 0x0105e80000000800 */
[----:B-----5:R2:W-:Y:S04]  /*0df0*/  STS [R14+0xc], R17 ;  /* 0x00000c110e007388 */ /* 0x0205e80000000800 */
[----:B------:R2:W-:Y:S04]  /*0e00*/  STS [R14+0x10], R18 ;  /* 0x000010120e007388 */ /* 0x0005e80000000800 */
[----:B------:R2:W-:Y:S04]  /*0e10*/  STS [R14+0x14], R19 ;  /* 0x000014130e007388 */ /* 0x0005e80000000800 */
[----:B------:R2:W-:Y:S04]  /*0e20*/  STS [R14+0x18], R20 ;  /* 0x000018140e007388 */ /* 0x0005e80000000800 */
[----:B------:R2:W-:Y:S01]  /*0e30*/  STS [R14+0x1c], R21 ;  /* 0x00001c150e007388 */ /* 0x0005e20000000800 */
[----:B------:R-:W-:Y:S05]  /*0e40*/  BRA.U UP1, `(.L_x_2) ;  /* 0xfffffff901f87547 */ /* 0x000fea000b83ffff */
[----:B------:R-:W-:-:S05]  /*0e50*/  UMOV UR5, UR6 ;  /* 0x0000000600057c82 */ /* 0x000fca0008000000 */
.L_x_1:
[----:B------:R-:W-:-:S09]  /*0e60*/  UISETP.NE.AND UP1, UPT, UR9, URZ, UPT ;  /* 0x000000ff0900728c */ /* 0x000fd2000bf25270 */
[----:B------:R-:W-:Y:S05]  /*0e70*/  BRA.U !UP1, `(.L_x_3) ;  /* 0x0000000509587547 */ /* 0x000fea000b800000 */
[----:B------:R-:W-:Y:S01]  /*0e80*/  UISETP.NE.AND UP1, UPT, UR12, URZ, UPT ;  /* 0x000000ff0c00728c */ /* 0x000fe2000bf25270 */
[----:B------:R-:W-:Y:S10]  /*0e90*/  BRA.U !UP0, `(.L_x_4) ;  /* 0x0000000108987547 */ /* 0x000ff4000b800000 */
[----:B------:R-:W0:Y:S01]  /*0ea0*/  LDCU UR7, c[0x0][0x39c] ;  /* 0x00007380ff0777ac */ /* 0x000e220008000800 */
[----:B------:R-:W-:Y:S01]  /*0eb0*/  VIADD R11, R4, UR5 ;  /* 0x00000005040b7c36 */ /* 0x000fe20008000000 */
[----:B------:R-:W1:Y:S01]  /*0ec0*/  LDC.64 R8, c[0x0][0x380] ;  /* 0x0000e000ff087b82 */ /* 0x000e620000000a00 */
[----:B--2---:R-:W-:Y:S02]  /*0ed0*/  IMAD.MOV.U32 R15, RZ, RZ, -0x800001 ;  /* 0xff7fffffff0f7424 */ /* 0x004fe400078e00ff */
[C---:B------:R-:W-:Y:S02]  /*0ee0*/  VIADD R10, R11.reuse, 0x1 ;  /* 0x000000010b0a7836 */ /* 0x040fe40000000000 */
[C---:B------:R-:W-:Y:S02]  /*0ef0*/  VIADD R13, R11.reuse, 0x2 ;  /* 0x000000020b0d7836 */ /* 0x040fe40000000000 */
[----:B------:R-:W-:Y:S01]  /*0f00*/  VIADD R14, R11, 0x3 ;  /* 0x000000030b0e7836 */ /* 0x000fe20000000000 */
[----:B0-----:R-:W-:-:S02]  /*0f10*/  ISETP.GE.AND P3, PT, R10, UR7, PT ;  /* 0x000000070a007c0c */ /* 0x001fc4000bf66270 */
[----:B------:R-:W-:Y:S02]  /*0f20*/  ISETP.GE.AND P4, PT, R11, UR7, PT ;  /* 0x000000070b007c0c */ /* 0x000fe4000bf86270 */
[----:B------:R-:W-:Y:S02]  /*0f30*/  ISETP.GE.AND P2, PT, R13, UR7, PT ;  /* 0x000000070d007c0c */ /* 0x000fe4000bf46270 */
[----:B------:R-:W-:Y:S02]  /*0f40*/  ISETP.GE.AND P1, PT, R14, UR7, PT ;  /* 0x000000070e007c0c */ /* 0x000fe4000bf26270 */
[----:B------:R-:W-:Y:S01]  /*0f50*/  ISETP.GT.AND P3, PT, R10, -0x1, !P3 ;  /* 0xffffffff0a00780c */ /* 0x000fe20005f64270 */
[----:B------:R-:W-:Y:S01]  /*0f60*/  IMAD.MOV.U32 R10, RZ, RZ, -0x800001 ;  /* 0xff7fffffff0a7424 */ /* 0x000fe200078e00ff */
[----:B------:R-:W-:Y:S01]  /*0f70*/  ISETP.GT.AND P4, PT, R11, -0x1, !P4 ;  /* 0xffffffff0b00780c */ /* 0x000fe20006784270 */
[----:B------:R-:W-:Y:S01]  /*0f80*/  IMAD R11, R12, UR7, R11 ;  /* 0x000000070c0b7c24 */ /* 0x000fe2000f8e020b */
[----:B------:R-:W-:-:S02]  /*0f90*/  ISETP.GT.AND P2, PT, R13, -0x1, !P2 ;  /* 0xffffffff0d00780c */ /* 0x000fc40005744270 */
[----:B------:R-:W-:Y:S01]  /*0fa0*/  ISETP.GT.AND P1, PT, R14, -0x1, !P1 ;  /* 0xffffffff0e00780c */ /* 0x000fe20004f24270 */
[----:B------:R-:W-:Y:S01]  /*0fb0*/  IMAD.MOV.U32 R14, RZ, RZ, -0x800001 ;  /* 0xff7fffffff0e7424 */ /* 0x000fe200078e00ff */
[----:B------:R-:W-:Y:S01]  /*0fc0*/  PLOP3.LUT P4, PT, P0, P4, PT, 0x80, 0x8 ;  /* 0x000000000008781c */ /* 0x000fe20000789070 */
[----:B-1----:R-:W-:Y:S01]  /*0fd0*/  IMAD.WIDE R8, R11, 0x4, R8 ;  /* 0x000000040b087825 */ /* 0x002fe200078e0208 */
[----:B------:R-:W-:Y:S02]  /*0fe0*/  PLOP3.LUT P3, PT, P0, P3, PT, 0x80, 0x8 ;  /* 0x000000000008781c */ /* 0x000fe40000767070 */
[----:B------:R-:W-:Y:S02]  /*0ff0*/  PLOP3.LUT P2, PT, P0, P2, PT, 0x80, 0x8 ;  /* 0x000000000008781c */ /* 0x000fe40000745070 */
[----:B------:R-:W-:Y:S02]  /*1000*/  PLOP3.LUT P1, PT, P0, P1, PT, 0x80, 0x8 ;  /* 0x000000000008781c */ /* 0x000fe40000723070 */
[----:B------:R-:W-:-:S05]  /*1010*/  MOV R13, 0xff7fffff ;  /* 0xff7fffff000d7802 */ /* 0x000fca0000000f00 */
[----:B------:R-:W2:Y:S04]  /*1020*/  @P4 LDG.E R10, desc[UR10][R8.64] ;  /* 0x0000000a080a4981 */ /* 0x000ea8000c1e1900 */
[----:B------:R-:W3:Y:S04]  /*1030*/  @P3 LDG.E R13, desc[UR10][R8.64+0x4] ;  /* 0x0000040a080d3981 */ /* 0x000ee8000c1e1900 */
[----:B------:R-:W4:Y:S04]  /*1040*/  @P2 LDG.E R14, desc[UR10][R8.64+0x8] ;  /* 0x0000080a080e2981 */ /* 0x000f28000c1e1900 */
[----:B------:R-:W5:Y:S01]  /*1050*/  @P1 LDG.E R15, desc[UR10][R8.64+0xc] ;  /* 0x00000c0a080f1981 */ /* 0x000f62000c1e1900 */
[----:B------:R-:W0:Y:S01]  /*1060*/  S2UR UR8, SR_CgaCtaId ;  /* 0x00000000000879c3 */ /* 0x000e220000008800 */
[----:B------:R-:W-:Y:S01]  /*1070*/  UMOV UR7, 0x400 ;  /* 0x0000040000077882 */ /* 0x000fe20000000000 */
[----:B------:R-:W-:Y:S01]  /*1080*/  VIADD R11, R7, UR5 ;  /* 0x00000005070b7c36 */ /* 0x000fe20008000000 */
[----:B------:R-:W-:-:S02]  /*1090*/  UIADD3 UR5, UPT, UPT, UR5, 0x4, URZ ;  /* 0x0000000405057890 */ /* 0x000fc4000fffe0ff */
[----:B0-----:R-:W-:-:S06]  /*10a0*/  ULEA UR7, UR8, UR7, 0x18 ;  /* 0x0000000708077291 */ /* 0x001fcc000f8ec0ff */
[----:B------:R-:W-:-:S05]  /*10b0*/  LEA R11, R11, UR7, 0x2 ;  /* 0x000000070b0b7c11 */ /* 0x000fca000f8e10ff */
[----:B--2---:R0:W-:Y:S04]  /*10c0*/  STS [R11], R10 ;  /* 0x0000000a0b007388 */ /* 0x0041e80000000800 */
[----:B---3--:R0:W-:Y:S04]  /*10d0*/  STS [R11+0x4], R13 ;  /* 0x0000040d0b007388 */ /* 0x0081e80000000800 */
[----:B----4-:R0:W-:Y:S04]  /*10e0*/  STS [R11+0x8], R14 ;  /* 0x0000080e0b007388 */ /* 0x0101e80000000800 */
[----:B-----5:R0:W-:Y:S02]  /*10f0*/  STS [R11+0xc], R15 ;  /* 0x00000c0f0b007388 */ /* 0x0201e40000000800 */
.L_x_4:
[----:B------:R-:W-:Y:S05]  /*1100*/  BRA.U !UP1, `(.L_x_3) ;  /* 0x0000000109b47547 */ /* 0x000fea000b800000 */
[----:B------:R-:W1:Y:S01]  /*1110*/  LDCU UR7, c[0x0][0x3a8] ;  /* 0x00007500ff0777ac */ /* 0x000e620008000800 */
[----:B------:R-:W-:Y:S02]  /*1120*/  UISETP.NE.AND UP1, UPT, UR12, 0x1, UPT ;  /* 0x000000010c00788c */ /* 0x000fe4000bf25270 */
[----:B-1----:R-:W-:-:S07]  /*1130*/  ULOP3.LUT UP2, URZ, UR7, 0x1, URZ, 0xc0, !UPT ;  /* 0x0000000107ff7892 */ /* 0x002fce000f84c0ff */
[----:B------:R-:W-:Y:S05]  /*1140*/  BRA.U !UP1, `(.L_x_5) ;  /* 0x0000000109607547 */ /* 0x000fea000b800000 */
[----:B------:R-:W1:Y:S01]  /*1150*/  LDCU UR7, c[0x0][0x39c] ;  /* 0x00007380ff0777ac */ /* 0x000e620008000800 */
[----:B------:R-:W3:Y:S01]  /*1160*/  LDC.64 R8, c[0x0][0x380] ;  /* 0x0000e000ff087b82 */ /* 0x000ee20000000a00 */
[----:B0-----:R-:W-:-:S04]  /*1170*/  VIADD R11, R4, UR5 ;  /* 0x00000005040b7c36 */ /* 0x001fc80008000000 */
[C---:B------:R-:W-:Y:S01]  /*1180*/  VIADD R10, R11.reuse, 0x1 ;  /* 0x000000010b0a7836 */ /* 0x040fe20000000000 */
[----:B-1----:R-:W-:-:S04]  /*1190*/  ISETP.GE.AND P1, PT, R11, UR7, PT ;  /* 0x000000070b007c0c */ /* 0x002fc8000bf26270 */
[----:B------:R-:W-:Y:S02]  /*11a0*/  ISETP.GE.AND P2, PT, R10, UR7, PT ;  /* 0x000000070a007c0c */ /* 0x000fe4000bf46270 */
[----:B------:R-:W-:Y:S01]  /*11b0*/  ISETP.GT.AND P1, PT, R11, -0x1, !P1 ;  /* 0xffffffff0b00780c */ /* 0x000fe20004f24270 */
[----:B------:R-:W-:Y:S01]  /*11c0*/  IMAD R11, R12, UR7, R11 ;  /* 0x000000070c0b7c24 */ /* 0x000fe2000f8e020b */
[----:B------:R-:W-:Y:S01]  /*11d0*/  ISETP.GT.AND P2, PT, R10, -0x1, !P2 ;  /* 0xffffffff0a00780c */ /* 0x000fe20005744270 */
[----:B------:R-:W-:Y:S01]  /*11e0*/  IMAD.MOV.U32 R10, RZ, RZ, -0x800001 ;  /* 0xff7fffffff0a7424 */ /* 0x000fe200078e00ff */
[----:B------:R-:W-:Y:S01]  /*11f0*/  PLOP3.LUT P1, PT, P0, P1, PT, 0x80, 0x8 ;  /* 0x000000000008781c */ /* 0x000fe20000723070 */
[----:B---3--:R-:W-:Y:S01]  /*1200*/  IMAD.WIDE R8, R11, 0x4, R8 ;  /* 0x000000040b087825 */ /* 0x008fe200078e0208 */
[----:B------:R-:W-:Y:S02]  /*1210*/  PLOP3.LUT P2, PT, P0, P2, PT, 0x80, 0x8 ;  /* 0x000000000008781c */ /* 0x000fe40000745070 */
[----:B------:R-:W-:-:S09]  /*1220*/  MOV R11, 0xff7fffff ;  /* 0xff7fffff000b7802 */ /* 0x000fd20000000f00 */
[----:B------:R-:W3:Y:S04]  /*1230*/  @P1 LDG.E R10, desc[UR10][R8.64] ;  /* 0x0000000a080a1981 */ /* 0x000ee8000c1e1900 */
[----:B------:R-:W4:Y:S01]  /*1240*/  @P2 LDG.E R11, desc[UR10][R8.64+0x4] ;  /* 0x0000040a080b2981 */ /* 0x000f22000c1e1900 */
[----:B------:R-:W0:Y:S01]  /*1250*/  S2UR UR8, SR_CgaCtaId ;  /* 0x00000000000879c3 */ /* 0x000e220000008800 */
[----:B------:R-:W-:Y:S01]  /*1260*/  UMOV UR7, 0x400 ;  /* 0x0000040000077882 */ /* 0x000fe20000000000 */
[----:B--2---:R-:W-:Y:S01]  /*1270*/  VIADD R13, R7, UR5 ;  /* 0x00000005070d7c36 */ /* 0x004fe20008000000 */
[----:B------:R-:W-:Y:S02]  /*1280*/  UIADD3 UR5, UPT, UPT, UR5, 0x2, URZ ;  /* 0x0000000205057890 */ /* 0x000fe4000fffe0ff */
[----:B0-----:R-:W-:-:S06]  /*1290*/  ULEA UR7, UR8, UR7, 0x18 ;  /* 0x0000000708077291 */ /* 0x001fcc000f8ec0ff */
[----:B------:R-:W-:-:S05]  /*12a0*/  LEA R13, R13, UR7, 0x2 ;  /* 0x000000070d0d7c11 */ /* 0x000fca000f8e10ff */
[----:B---3--:R1:W-:Y:S04]  /*12b0*/  STS [R13], R10 ;  /* 0x0000000a0d007388 */ /* 0x0083e80000000800 */
[----:B----4-:R1:W-:Y:S02]  /*12c0*/  STS [R13+0x4], R11 ;  /* 0x0000040b0d007388 */ /* 0x0103e40000000800 */
.L_x_5:
[----:B------:R-:W-:Y:S05]  /*12d0*/  BRA.U !UP2, `(.L_x_3) ;  /* 0x000000010a407547 */ /* 0x000fea000b800000 */
[----:B------:R-:W3:Y:S01]  /*12e0*/  LDCU UR7, c[0x0][0x39c] ;  /* 0x00007380ff0777ac */ /* 0x000ee20008000800 */
[----:B01----:R-:W-:Y:S02]  /*12f0*/  VIADD R11, R4, UR5 ;  /* 0x00000005040b7c36 */ /* 0x003fe40008000000 */
[----:B------:R-:W-:-:S03]  /*1300*/  IMAD.MOV.U32 R10, RZ, RZ, -0x800001 ;  /* 0xff7fffffff0a7424 */ /* 0x000fc600078e00ff */
[----:B---3--:R-:W-:-:S04]  /*1310*/  ISETP.GE.AND P1, PT, R11, UR7, PT ;  /* 0x000000070b007c0c */ /* 0x008fc8000bf26270 */
[----:B------:R-:W-:-:S04]  /*1320*/  ISETP.GT.AND P1, PT, R11, -0x1, !P1 ;  /* 0xffffffff0b00780c */ /* 0x000fc80004f24270 */
[----:B------:R-:W-:-:S13]  /*1330*/  PLOP3.LUT P1, PT, P0, P1, PT, 0x80, 0x8 ;  /* 0x000000000008781c */ /* 0x000fda0000723070 */
[----:B------:R-:W0:Y:S01]  /*1340*/  @P1 LDC.64 R8, c[0x0][0x380] ;  /* 0x0000e000ff081b82 */ /* 0x000e220000000a00 */
[----:B------:R-:W-:-:S04]  /*1350*/  @P1 IMAD R11, R12, UR7, R11 ;  /* 0x000000070c0b1c24 */ /* 0x000fc8000f8e020b */
[----:B0-----:R-:W-:-:S05]  /*1360*/  @P1 IMAD.WIDE R8, R11, 0x4, R8 ;  /* 0x000000040b081825 */ /* 0x001fca00078e0208 */
[----:B------:R-:W3:Y:S01]  /*1370*/  @P1 LDG.E R10, desc[UR10][R8.64] ;  /* 0x0000000a080a1981 */ /* 0x000ee2000c1e1900 */
[----:B------:R-:W0:Y:S01]  /*1380*/  S2UR UR8, SR_CgaCtaId ;  /* 0x00000000000879c3 */ /* 0x000e220000008800 */
[----:B------:R-:W-:Y:S01]  /*1390*/  UMOV UR7, 0x400 ;  /* 0x0000040000077882 */ /* 0x000fe20000000000 */
[----:B------:R-:W-:Y:S01]  /*13a0*/  VIADD R7, R7, UR5 ;  /* 0x0000000507077c36 */ /* 0x000fe20008000000 */
[----:B0-----:R-:W-:-:S06]  /*13b0*/  ULEA UR7, UR8, UR7, 0x18 ;  /* 0x0000000708077291 */ /* 0x001fcc000f8ec0ff */
[----:B------:R-:W-:-:S05]  /*13c0*/  LEA R7, R7, UR7, 0x2 ;  /* 0x0000000707077c11 */ /* 0x000fca000f8e10ff */
[----:B---3--:R3:W-:Y:S02]  /*13d0*/  STS [R7], R10 ;  /* 0x0000000a07007388 */ /* 0x0087e40000000800 */
.L_x_3:
[----:B------:R-:W-:Y:S05]  /*13e0*/  @P6 BRA `(.L_x_6) ;  /* 0xfffffff400546947 */ /* 0x000fea000383ffff */
.L_x_0:
[----:B------:R-:W4:Y:S01]  /*13f0*/  LDCU UR5, c[0x0][0x3a8] ;  /* 0x00007500ff0577ac */ /* 0x000f220008000800 */
[----:B------:R-:W-:Y:S01]  /*1400*/  IMAD.MOV.U32 R3, RZ, RZ, -0x800001 ;  /* 0xff7fffffff037424 */ /* 0x000fe200078e00ff */
[----:B----4-:R-:W-:Y:S01]  /*1410*/  UISETP.NE.AND UP0, UPT, UR5, URZ, UPT ;  /* 0x000000ff0500728c */ /* 0x010fe2000bf05270 */
[----:B------:R-:W-:Y:S08]  /*1420*/  BAR.SYNC.DEFER_BLOCKING 0x0 ;  /* 0x0000000000007b1d */ /* 0x000ff00000010000 */
[----:B------:R-:W-:Y:S05]  /*1430*/  BRA.U !UP0, `(.L_x_7) ;  /* 0x0000000508787547 */ /* 0x000fea000b800000 */
[----:B------:R-:W-:Y:S01]  /*1440*/  UIMAD UR5, UR5, UR5, URZ ;  /* 0x00000005050572a4 */ /* 0x000fe2000f8e02ff */
[----:B------:R-:W-:Y:S01]  /*1450*/  IMAD.MOV.U32 R3, RZ, RZ, -0x800001 ;  /* 0xff7fffffff037424 */ /* 0x000fe200078e00ff */
[----:B------:R-:W-:Y:S02]  /*1460*/  UMOV UR4, URZ ;  /* 0x000000ff00047c82 */ /* 0x000fe40008000000 */
[----:B------:R-:W-:-:S04]  /*1470*/  UISETP.LT.U32.AND UP0, UPT, UR5, 0x1, UPT ;  /* 0x000000010500788c */ /* 0x000fc8000bf01070 */
[----:B------:R-:W-:Y:S02]  /*1480*/  USEL UR6, UR5, 0x1, !UP0 ;  /* 0x0000000105067887 */ /* 0x000fe4000c000000 */
[----:B------:R-:W-:Y:S02]  /*1490*/  UISETP.GE.U32.AND UP0, UPT, UR5, 0x10, UPT ;  /* 0x000000100500788c */ /* 0x000fe4000bf06070 */
[----:B------:R-:W-:-:S04]  /*14a0*/  ULOP3.LUT UR9, UR6, 0xd, URZ, 0xc0, !UPT ;  /* 0x0000000d06097892 */ /* 0x000fc8000f8ec0ff */
[----:B------:R-:W-:-:S03]  /*14b0*/  UISETP.NE.AND UP1, UPT, UR9, URZ, UPT ;  /* 0x000000ff0900728c */ /* 0x000fc6000bf25270 */
[----:B------:R-:W-:Y:S08]  /*14c0*/  BRA.U !UP0, `(.L_x_8) ;  /* 0x0000000108947547 */ /* 0x000ff0000b800000 */
[----:B------:R-:W4:Y:S01]  /*14d0*/  S2UR UR8, SR_CgaCtaId ;  /* 0x00000000000879c3 */ /* 0x000f220000008800 */
[----:B------:R-:W-:Y:S01]  /*14e0*/  UMOV UR7, 0x400 ;  /* 0x0000040000077882 */ /* 0x000fe20000000000 */
[----:B------:R-:W-:Y:S01]  /*14f0*/  IMAD R0, R0, UR5, RZ ;  /* 0x0000000500007c24 */ /* 0x000fe2000f8e02ff */
[----:B------:R-:W-:Y:S01]  /*1500*/  ULOP3.LUT UR4, UR6, 0xfffffff0, URZ, 0xc0, !UPT ;  /* 0xfffffff006047892 */ /* 0x000fe2000f8ec0ff */
[----:B------:R-:W-:-:S03]  /*1510*/  MOV R3, 0xff7fffff ;  /* 0xff7fffff00037802 */ /* 0x000fc60000000f00 */
[----:B------:R-:W-:Y:S02]  /*1520*/  UIADD3 UR5, UPT, UPT, -UR4, URZ, URZ ;  /* 0x000000ff04057290 */ /* 0x000fe4000fffe1ff */
[----:B----4-:R-:W-:-:S06]  /*1530*/  ULEA UR7, UR8, UR7, 0x18 ;  /* 0x0000000708077291 */ /* 0x010fcc000f8ec0ff */
[----:B------:R-:W-:-:S05]  /*1540*/  LEA R0, R0, UR7, 0x2 ;  /* 0x0000000700007c11 */ /* 0x000fca000f8e10ff */
[----:B------:R-:W-:-:S07]  /*1550*/  VIADD R0, R0, 0x20 ;  /* 0x0000002000007836 */ /* 0x000fce0000000000 */
.L_x_9:
[----:B------:R-:W-:Y:S01]  /*1560*/  LDS R4, [R0+-0x20] ;  /* 0xffffe00000047984 */ /* 0x000fe20000000800 */
[----:B------:R-:W-:-:S03]  /*1570*/  UIADD3 UR5, UPT, UPT, UR5, 0x10, URZ ;  /* 0x0000001005057890 */ /* 0x000fc6000fffe0ff */
[----:B------:R-:W4:Y:S01]  /*1580*/  LDS R5, [R0+-0x1c] ;  /* 0xffffe40000057984 */ /* 0x000f220000000800 */
[----:B------:R-:W-:-:S03]  /*1590*/  UISETP.NE.AND UP0, UPT, UR5, URZ, UPT ;  /* 0x000000ff0500728c */ /* 0x000fc6000bf05270 */
[----:B---3--:R-:W-:Y:S04]  /*15a0*/  LDS R7, [R0+-0x18] ;  /* 0xffffe80000077984 */ /* 0x008fe80000000800 */
[----:B------:R-:W3:Y:S04]  /*15b0*/  LDS R8, [R0+-0x14] ;  /* 0xffffec0000087984 */ /* 0x000ee80000000800 */
[----:B------:R-:W-:Y:S04]  /*15c0*/  LDS R9, [R0+-0x10] ;  /* 0xfffff00000097984 */ /* 0x000fe80000000800 */
[----:B01----:R-:W0:Y:S04]  /*15d0*/  LDS R10, [R0+-0xc] ;  /* 0xfffff400000a7984 */ /* 0x003e280000000800 */
[----:B------:R-:W-:Y:S04]  /*15e0*/  LDS R11, [R0+-0x8] ;  /* 0xfffff800000b7984 */ /* 0x000fe80000000800 */
[----:B------:R-:W1:Y:S04]  /*15f0*/  LDS R12, [R0+-0x4] ;  /* 0xfffffc00000c7984 */ /* 0x000e680000000800 */
[----:B--2---:R-:W-:Y:S04]  /*1600*/  LDS R13, [R0] ;  /* 0x00000000000d7984 */ /* 0x004fe80000000800 */
[----:B------:R-:W2:Y:S04]  /*1610*/  LDS R14, [R0+0x4] ;  /* 0x00000400000e7984 */ /* 0x000ea80000000800 */
[----:B------:R-:W-:Y:S04]  /*1620*/  LDS R15, [R0+0x8] ;  /* 0x00000800000f7984 */ /* 0x000fe80000000800 */
[----:B------:R-:W5:Y:S01]  /*1630*/  LDS R16, [R0+0xc] ;  /* 0x00000c0000107984 */ /* 0x000f620000000800 */
[----:B----4-:R-:W-:-:S03]  /*1640*/  FMNMX3 R4, R3, R4, R5, !PT ;  /* 0x0000000403047276 */ /* 0x010fc60007800005 */
[----:B------:R-:W-:Y:S04]  /*1650*/  LDS R17, [R0+0x10] ;  /* 0x0000100000117984 */ /* 0x000fe80000000800 */
[----:B------:R-:W4:Y:S01]  /*1660*/  LDS R18, [R0+0x14] ;  /* 0x0000140000127984 */ /* 0x000f220000000800 */
[----:B---3--:R-:W-:-:S03]  /*1670*/  FMNMX3 R4, R4, R7, R8, !PT ;  /* 0x0000000704047276 */ /* 0x008fc60007800008 */
[----:B------:R-:W-:Y:S04]  /*1680*/  LDS R19, [R0+0x18] ;  /* 0x0000180000137984 */ /* 0x000fe80000000800 */
[----:B------:R3:W4:Y:S01]  /*1690*/  LDS R20, [R0+0x1c] ;  /* 0x00001c0000147984 */ /* 0x0007220000000800 */
[----:B0-----:R-:W-:-:S04]  /*16a0*/  FMNMX3 R4, R4, R9, R10, !PT ;  /* 0x0000000904047276 */ /* 0x001fc8000780000a */
[----:B-1----:R-:W-:Y:S01]  /*16b0*/  FMNMX3 R4, R4, R11, R12, !PT ;  /* 0x0000000b04047276 */ /* 0x002fe2000780000c */
[----:B---3--:R-:W-:-:S03]  /*16c0*/  VIADD R0, R0, 0x40 ;  /* 0x0000004000007836 */ /* 0x008fc60000000000 */
[----:B--2---:R-:W-:-:S04]  /*16d0*/  FMNMX3 R4, R4, R13, R14, !PT ;  /* 0x0000000d04047276 */ /* 0x004fc8000780000e */
[----:B-----5:R-:W-:-:S04]  /*16e0*/  FMNMX3 R4, R4, R15, R16, !PT ;  /* 0x0000000f04047276 */ /* 0x020fc80007800010 */
[----:B----4-:R-:W-:-:S04]  /*16f0*/  FMNMX3 R4, R4, R17, R18, !PT ;  /* 0x0000001104047276 */ /* 0x010fc80007800012 */
[----:B------:R-:W-:Y:S01]  /*1700*/  FMNMX3 R3, R4, R19, R20, !PT ;  /* 0x0000001304037276 */ /* 0x000fe20007800014 */
[----:B------:R-:W-:Y:S06]  /*1710*/  BRA.U UP0, `(.L_x_9) ;  /* 0xfffffffd00907547 */ /* 0x000fec000b83ffff */
.L_x_8:
[----:B------:R-:W-:Y:S05]  /*1720*/  BRA.U !UP1, `(.L_x_7) ;  /* 0x0000000109bc7547 */ /* 0x000fea000b800000 */
[----:B------:R-:W-:Y:S02]  /*1730*/  UISETP.GE.U32.AND UP0, UPT, UR9, 0x8, UPT ;  /* 0x000000080900788c */ /* 0x000fe4000bf06070 */
[----:B------:R-:W-:-:S04]  /*1740*/  ULOP3.LUT UR8, UR6, 0x5, URZ, 0xc0, !UPT ;  /* 0x0000000506087892 */ /* 0x000fc8000f8ec0ff */
[----:B------:R-:W-:-:S03]  /*1750*/  UISETP.NE.AND UP1, UPT, UR8, URZ, UPT ;  /* 0x000000ff0800728c */ /* 0x000fc6000bf25270 */
[----:B------:R-:W-:Y:S08]  /*1760*/  BRA.U !UP0, `(.L_x_10) ;  /* 0x0000000108487547 */ /* 0x000ff0000b800000 */
[----:B------:R-:W4:Y:S01]  /*1770*/  S2UR UR7, SR_CgaCtaId ;  /* 0x00000000000779c3 */ /* 0x000f220000008800 */
[----:B------:R-:W-:Y:S01]  /*1780*/  UMOV UR5, 0x400 ;  /* 0x0000040000057882 */ /* 0x000fe20000000000 */
[----:B------:R-:W-:Y:S01]  /*1790*/  VIADD R0, R6, UR4 ;  /* 0x0000000406007c36 */ /* 0x000fe20008000000 */
[----:B------:R-:W-:Y:S02]  /*17a0*/  UIADD3 UR4, UPT, UPT, UR4, 0x8, URZ ;  /* 0x0000000804047890 */ /* 0x000fe4000fffe0ff */
[----:B----4-:R-:W-:-:S06]  /*17b0*/  ULEA UR5, UR7, UR5, 0x18 ;  /* 0x0000000507057291 */ /* 0x010fcc000f8ec0ff */
[----:B------:R-:W-:-:S05]  /*17c0*/  LEA R0, R0, UR5, 0x2 ;  /* 0x0000000500007c11 */ /* 0x000fca000f8e10ff */
[----:B------:R-:W-:Y:S04]  /*17d0*/  LDS R4, [R0] ;  /* 0x0000000000047984 */ /* 0x000fe80000000800 */
[----:B------:R-:W4:Y:S04]  /*17e0*/  LDS R5, [R0+0x4] ;  /* 0x0000040000057984 */ /* 0x000f280000000800 */
[----:B---3--:R-:W-:Y:S04]  /*17f0*/  LDS R7, [R0+0x8] ;  /* 0x0000080000077984 */ /* 0x008fe80000000800 */
[----:B------:R-:W3:Y:S04]  /*1800*/  LDS R8, [R0+0xc] ;  /* 0x00000c0000087984 */ /* 0x000ee80000000800 */
[----:B------:R-:W-:Y:S04]  /*1810*/  LDS R9, [R0+0x10] ;  /* 0x0000100000097984 */ /* 0x000fe80000000800 */
[----:B01----:R-:W0:Y:S04]  /*1820*/  LDS R10, [R0+0x14] ;  /* 0x00001400000a7984 */ /* 0x003e280000000800 */
[----:B------:R-:W-:Y:S04]  /*1830*/  LDS R11, [R0+0x18] ;  /* 0x00001800000b7984 */ /* 0x000fe80000000800 */
[----:B------:R-:W1:Y:S01]  /*1840*/  LDS R12, [R0+0x1c] ;  /* 0x00001c00000c7984 */ /* 0x000e620000000800 */
[----:B----4-:R-:W-:-:S04]  /*1850*/  FMNMX3 R4, R3, R4, R5, !PT ;  /* 0x0000000403047276 */ /* 0x010fc80007800005 */
[----:B---3--:R-:W-:-:S04]  /*1860*/  FMNMX3 R4, R4, R7, R8, !PT ;  /* 0x0000000704047276 */ /* 0x008fc80007800008 */
[----:B0-----:R-:W-:-:S04]  /*1870*/  FMNMX3 R4, R4, R9, R10, !PT ;  /* 0x0000000904047276 */ /* 0x001fc8000780000a */
[----:B-1----:R-:W-:-:S07]  /*1880*/  FMNMX3 R3, R4, R11, R12, !PT ;  /* 0x0000000b04037276 */ /* 0x002fce000780000c */
.L_x_10:
[----:B------:R-:W-:Y:S05]  /*1890*/  BRA.U !UP1, `(.L_x_7) ;  /* 0x0000000109607547 */ /* 0x000fea000b800000 */
[----:B------:R-:W-:Y:S02]  /*18a0*/  UISETP.GE.U32.AND UP0, UPT, UR8, 0x4, UPT ;  /* 0x000000040800788c */ /* 0x000fe4000bf06070 */
[----:B------:R-:W-:-:S04]  /*18b0*/  ULOP3.LUT UR6, UR6, 0x1, URZ, 0xc0, !UPT ;  /* 0x0000000106067892 */ /* 0x000fc8000f8ec0ff */
[----:B------:R-:W-:-:S03]  /*18c0*/  UISETP.NE.U32.AND UP1, UPT, UR6, 0x1, UPT ;  /* 0x000000010600788c */ /* 0x000fc6000bf25070 */
        /* <DEDUP_REMOVED lines=9> */
[----:B------:R-:W-:Y:S04]  /*1960*/  LDS R8, [R0+0x8] ;  /* 0x0000080000087984 */ /* 0x000fe80000000800 */
[----:B---3--:R-:W3:Y:S01]  /*1970*/  LDS R7, [R0+0xc] ;  /* 0x00000c0000077984 */ /* 0x008ee20000000800 */
[----:B----4-:R-:W-:-:S04]  /*1980*/  FMNMX3 R3, R3, R4, R5, !PT ;  /* 0x0000000403037276 */ /* 0x010fc80007800005 */
[----:B---3--:R-:W-:-:S07]  /*1990*/  FMNMX3 R3, R3, R8, R7, !PT ;  /* 0x0000000803037276 */ /* 0x008fce0007800007 */
.L_x_11:
[----:B------:R-:W-:Y:S05]  /*19a0*/  BRA.U UP1, `(.L_x_7) ;  /* 0x00000001011c7547 */ /* 0x000fea000b800000 */
[----:B------:R-:W4:Y:S01]  /*19b0*/  S2UR UR6, SR_CgaCtaId ;  /* 0x00000000000679c3 */ /* 0x000f220000008800 */
[----:B------:R-:W-:Y:S01]  /*19c0*/  UMOV UR5, 0x400 ;  /* 0x0000040000057882 */ /* 0x000fe20000000000 */
[----:B------:R-:W-:Y:S01]  /*19d0*/  VIADD R6, R6, UR4 ;  /* 0x0000000406067c36 */ /* 0x000fe20008000000 */
[----:B----4-:R-:W-:-:S06]  /*19e0*/  ULEA UR5, UR6, UR5, 0x18 ;  /* 0x0000000506057291 */ /* 0x010fcc000f8ec0ff */
[----:B------:R-:W-:-:S06]  /*19f0*/  LEA R6, R6, UR5, 0x2 ;  /* 0x0000000506067c11 */ /* 0x000fcc000f8e10ff */
[----:B------:R-:W4:Y:S02]  /*1a00*/  LDS R6, [R6] ;  /* 0x0000000006067984 */ /* 0x000f240000000800 */
[----:B----4-:R-:W-:-:S07]  /*1a10*/  FMNMX R3, R3, R6, !PT ;  /* 0x0000000603037209 */ /* 0x010fce0007800000 */
.L_x_7:
[----:B------:R-:W4:Y:S02]  /*1a20*/  LDC.64 R4, c[0x0][0x388] ;  /* 0x0000e200ff047b82 */ /* 0x000f240000000a00 */
[----:B----4-:R-:W-:-:S05]  /*1a30*/  IMAD.WIDE R4, R2, 0x4, R4 ;  /* 0x0000000402047825 */ /* 0x010fca00078e0204 */
[----:B------:R-:W-:Y:S01]  /*1a40*/  STG.E desc[UR10][R4.64], R3 ;  /* 0x0000000304007986 */ /* 0x000fe2000c10190a */
[----:B------:R-:W-:Y:S05]  /*1a50*/  EXIT ;  /* 0x000000000000794d */ /* 0x000fea0003800000 */
.L_x_12:
[----:B------:R-:W-:-:S00]  /*1a60*/  BRA `(.L_x_12) ;  /* 0xfffffffc00fc7947 */ /* 0x000fc0000383ffff */
[----:B------:R-:W-:-:S00]  /*1a70*/  NOP ;  /* 0x0000000000007918 */ /* 0x000fc00000000000 */
        /* <DEDUP_REMOVED lines=8> */
.L_x_13:


//--------------------- .nv.shared._Z16maxpool2d_kernelPKfPfiiiiiiiii --------------------------
	.section	.nv.shared._Z16maxpool2d_kernelPKfPfiiiiiiiii,"aw",@nobits
	.sectionflags	@""
	.align	16
	.zero		1024


//--------------------- .nv.shared.reserved.0     --------------------------
	.section	.nv.shared.reserved.0,"aw",@nobits
	.weak		__nv_reservedSMEM_offset_0_alias
	.size		__nv_reservedSMEM_offset_0_alias, 0, 64
	.other		__nv_reservedSMEM_offset_0_alias,@"STO_CUDA_RESERVED_SHARED STV_DEFAULT"
__nv_reservedSMEM_offset_0_alias:
	.zero		0
	.zero		64


//--------------------- .nv.constant0._Z16maxpool2d_kernelPKfPfiiiiiiiii --------------------------
	.section	.nv.constant0._Z16maxpool2d_kernelPKfPfiiiiiiiii,"a",@progbits
	.sectionflags	@""
	.align	4
.nv.constant0._Z16maxpool2d_kernelPKfPfiiiiiiiii:
	.zero		948


//--------------------- SYMBOLS --------------------------

	.type		.nv.reservedSmem.offset0,@object
	.size		.nv.reservedSmem.offset0,0x4
	.type		.nv.reservedSmem.cap,@object
	.size		.nv.reservedSmem.cap,0x4
